	.target	sm_100a

	.elftype	@"ET_EXEC"


//--------------------- .note.nv.tkinfo           --------------------------
	.section	.note.nv.tkinfo,"",@"SHT_NOTE"
	.sectionflags	@"SHF_NOTE_NV_TKINFO"
	.tkinfo
        /*0018*/ 	.word	0x00000002
        /*0030*/ 	.string	""
        /*0030*/ 	.string	"ptxas"
        /*0030*/ 	.string	"Cuda compilation tools, release 13.0, V13.0.88"
        /*0030*/ 	.string	"Build cuda_13.0.r13.0/compiler.36424714_0"
        /*0030*/ 	.string	"-arch sm_100a -m 64 "



//--------------------- .note.nv.cuinfo           --------------------------
	.section	.note.nv.cuinfo,"",@"SHT_NOTE"
	.sectionflags	@"SHF_NOTE_NV_CUINFO"
        /*0018*/ 	.short	0x0002
        /*001a*/ 	.short	0x0064
        /*001c*/ 	.short	0x0082
	.zero		2


//--------------------- .nv.info                  --------------------------
	.section	.nv.info,"",@"SHT_CUDA_INFO"
	.align	4


	//----- nvinfo : EIATTR_REGCOUNT
	.align		4
        /*0000*/ 	.byte	0x04, 0x2f
        /*0002*/ 	.short	(.L_19 - .L_18)
	.align		4
.L_18:
        /*0004*/ 	.word	index@(_ZN7cutlass13device_kernelINS_4gemm6kernel13GemmUniversalIN4cute5tupleIJiiiiEEENS1_10collective13CollectiveMmaINS1_35MainloopSm100TmaUmmaWarpSpecializedILi3ELi2ELi4ENS5_IJNS4_1CILi1EEESB_SB_EEEEENS5_IJNSA_ILi128EEENSA_ILi64EEESE_EEENS_6half_tENS5_IJlSB_lEEESH_SI_NS4_8TiledMMAINS4_8MMA_AtomIJNS4_20SM100_MMA_F16BF16_SSISH_SH_fLi128ELi64ELNS4_4UMMA5MajorE0ELSN_0ELNSM_7ScaleInE0ELSO_0EEEEEENS4_6LayoutISC_NS5_IJNSA_ILi0EEESS_SS_EEEEENS5_IJNS4_10UnderscoreESV_SV_EEEEENS4_13SM90_TMA_LOADENS4_14ComposedLayoutINS4_7SwizzleILi3ELi4ELi3EEENS4_18smem_ptr_flag_bitsILi16EEENSR_INS5_IJNSA_ILi8EEESF_EEENS5_IJSF_SB_EEEEEEEvNS4_8identityESY_S18_vS19_EENS_8epilogue10collective18CollectiveEpilogueINS1B_23Sm100TmaWarpSpecializedILi3ELi2ELi32ELb1ELb0EEEJSG_NS5_IJNSR_ISE_SB_EENSR_INSA_ILi32EEESB_EEEEESH_SI_SH_SI_NS1B_6fusion15FusionCallbacksIS1F_NS1K_17LinearCombinationISH_fSH_fLNS_15FloatRoundStyleE2EEESG_S1J_JEEENS4_5SM1004TMEM4LOAD26SM100_TMEM_LOAD_32dp32b32xESY_NSZ_INS10_ILi2ELi4ELi3EEES13_NSR_INS5_IJS14_S1H_EEENS5_IJS1H_SB_EEEEEEENS4_39AutoVectorizingCopyWithAssumedAlignmentILi128EEENS4_14SM90_TMA_STOREES1Y_S20_S20_EEEvvEEEEvNT_6ParamsE)
        /*0008*/ 	.word	0x0000006f


	//----- nvinfo : EIATTR_FRAME_SIZE
	.align		4
.L_19:
        /*000c*/ 	.byte	0x04, 0x11
        /*000e*/ 	.short	(.L_21 - .L_20)
	.align		4
.L_20:
        /*0010*/ 	.word	index@($__internal_2_$__cuda_sm10x_tcgen05_guardrail_trap_unallocated_columns_being_dealloced)
        /*0014*/ 	.word	0x00000000


	//----- nvinfo : EIATTR_FRAME_SIZE
	.align		4
.L_21:
        /*0018*/ 	.byte	0x04, 0x11
        /*001a*/ 	.short	(.L_23 - .L_22)
	.align		4
.L_22:
        /*001c*/ 	.word	index@($__internal_1_$__cuda_sm10x_tcgen05_guardrail_trap_phase_invalid_during_alloc)
        /*0020*/ 	.word	0x00000000


	//----- nvinfo : EIATTR_FRAME_SIZE
	.align		4
.L_23:
        /*0024*/ 	.byte	0x04, 0x11
        /*0026*/ 	.short	(.L_25 - .L_24)
	.align		4
.L_24:
        /*0028*/ 	.word	index@($__internal_0_$__cuda_sm10x_tcgen05_guardrail_trap_col_being_dealloced_not_returned_by_alloc)
        /*002c*/ 	.word	0x00000000


	//----- nvinfo : EIATTR_FRAME_SIZE
	.align		4
.L_25:
        /*0030*/ 	.byte	0x04, 0x11
        /*0032*/ 	.short	(.L_27 - .L_26)
	.align		4
.L_26:
        /*0034*/ 	.word	index@(_ZN7cutlass13device_kernelINS_4gemm6kernel13GemmUniversalIN4cute5tupleIJiiiiEEENS1_10collective13CollectiveMmaINS1_35MainloopSm100TmaUmmaWarpSpecializedILi3ELi2ELi4ENS5_IJNS4_1CILi1EEESB_SB_EEEEENS5_IJNSA_ILi128EEENSA_ILi64EEESE_EEENS_6half_tENS5_IJlSB_lEEESH_SI_NS4_8TiledMMAINS4_8MMA_AtomIJNS4_20SM100_MMA_F16BF16_SSISH_SH_fLi128ELi64ELNS4_4UMMA5MajorE0ELSN_0ELNSM_7ScaleInE0ELSO_0EEEEEENS4_6LayoutISC_NS5_IJNSA_ILi0EEESS_SS_EEEEENS5_IJNS4_10UnderscoreESV_SV_EEEEENS4_13SM90_TMA_LOADENS4_14ComposedLayoutINS4_7SwizzleILi3ELi4ELi3EEENS4_18smem_ptr_flag_bitsILi16EEENSR_INS5_IJNSA_ILi8EEESF_EEENS5_IJSF_SB_EEEEEEEvNS4_8identityESY_S18_vS19_EENS_8epilogue10collective18CollectiveEpilogueINS1B_23Sm100TmaWarpSpecializedILi3ELi2ELi32ELb1ELb0EEEJSG_NS5_IJNSR_ISE_SB_EENSR_INSA_ILi32EEESB_EEEEESH_SI_SH_SI_NS1B_6fusion15FusionCallbacksIS1F_NS1K_17LinearCombinationISH_fSH_fLNS_15FloatRoundStyleE2EEESG_S1J_JEEENS4_5SM1004TMEM4LOAD26SM100_TMEM_LOAD_32dp32b32xESY_NSZ_INS10_ILi2ELi4ELi3EEES13_NSR_INS5_IJS14_S1H_EEENS5_IJS1H_SB_EEEEEEENS4_39AutoVectorizingCopyWithAssumedAlignmentILi128EEENS4_14SM90_TMA_STOREES1Y_S20_S20_EEEvvEEEEvNT_6ParamsE)
        /*0038*/ 	.word	0x00000000


	//----- nvinfo : EIATTR_MIN_STACK_SIZE
	.align		4
.L_27:
        /*003c*/ 	.byte	0x04, 0x12
        /*003e*/ 	.short	(.L_29 - .L_28)
	.align		4
.L_28:
        /*0040*/ 	.word	index@(_ZN7cutlass13device_kernelINS_4gemm6kernel13GemmUniversalIN4cute5tupleIJiiiiEEENS1_10collective13CollectiveMmaINS1_35MainloopSm100TmaUmmaWarpSpecializedILi3ELi2ELi4ENS5_IJNS4_1CILi1EEESB_SB_EEEEENS5_IJNSA_ILi128EEENSA_ILi64EEESE_EEENS_6half_tENS5_IJlSB_lEEESH_SI_NS4_8TiledMMAINS4_8MMA_AtomIJNS4_20SM100_MMA_F16BF16_SSISH_SH_fLi128ELi64ELNS4_4UMMA5MajorE0ELSN_0ELNSM_7ScaleInE0ELSO_0EEEEEENS4_6LayoutISC_NS5_IJNSA_ILi0EEESS_SS_EEEEENS5_IJNS4_10UnderscoreESV_SV_EEEEENS4_13SM90_TMA_LOADENS4_14ComposedLayoutINS4_7SwizzleILi3ELi4ELi3EEENS4_18smem_ptr_flag_bitsILi16EEENSR_INS5_IJNSA_ILi8EEESF_EEENS5_IJSF_SB_EEEEEEEvNS4_8identityESY_S18_vS19_EENS_8epilogue10collective18CollectiveEpilogueINS1B_23Sm100TmaWarpSpecializedILi3ELi2ELi32ELb1ELb0EEEJSG_NS5_IJNSR_ISE_SB_EENSR_INSA_ILi32EEESB_EEEEESH_SI_SH_SI_NS1B_6fusion15FusionCallbacksIS1F_NS1K_17LinearCombinationISH_fSH_fLNS_15FloatRoundStyleE2EEESG_S1J_JEEENS4_5SM1004TMEM4LOAD26SM100_TMEM_LOAD_32dp32b32xESY_NSZ_INS10_ILi2ELi4ELi3EEES13_NSR_INS5_IJS14_S1H_EEENS5_IJS1H_SB_EEEEEEENS4_39AutoVectorizingCopyWithAssumedAlignmentILi128EEENS4_14SM90_TMA_STOREES1Y_S20_S20_EEEvvEEEEvNT_6ParamsE)
        /*0044*/ 	.word	0x00000000
.L_29:


//--------------------- .nv.compat                --------------------------
	.section	.nv.compat,"",@"SHT_CUDA_COMPAT_INFO"
	.align	4
        /*0000*/ 	.byte	0x02, 0x09, 0x01, 0x00, 0x02, 0x02, 0x02, 0x00, 0x02, 0x05, 0x05, 0x00, 0x03, 0x07, 0x01, 0x01
        /*0010*/ 	.byte	0x02, 0x03, 0x01, 0x00, 0x02, 0x06, 0x01, 0x00, 0x04, 0x0b, 0x08, 0x00, 0x09, 0x00, 0x00, 0x00
        /*0020*/ 	.byte	0x00, 0x00, 0x00, 0x00


//--------------------- .nv.info._ZN7cutlass13device_kernelINS_4gemm6kernel13GemmUniversalIN4cute5tupleIJiiiiEEENS1_10collective13CollectiveMmaINS1_35MainloopSm100TmaUmmaWarpSpecializedILi3ELi2ELi4ENS5_IJNS4_1CILi1EEESB_SB_EEEEENS5_IJNSA_ILi128EEENSA_ILi64EEESE_EEENS_6half_tENS5_IJlSB_lEEESH_SI_NS4_8TiledMMAINS4_8MMA_AtomIJNS4_20SM100_MMA_F16BF16_SSISH_SH_fLi128ELi64ELNS4_4UMMA5MajorE0ELSN_0ELNSM_7ScaleInE0ELSO_0EEEEEENS4_6LayoutISC_NS5_IJNSA_ILi0EEESS_SS_EEEEENS5_IJNS4_10UnderscoreESV_SV_EEEEENS4_13SM90_TMA_LOADENS4_14ComposedLayoutINS4_7SwizzleILi3ELi4ELi3EEENS4_18smem_ptr_flag_bitsILi16EEENSR_INS5_IJNSA_ILi8EEESF_EEENS5_IJSF_SB_EEEEEEEvNS4_8identityESY_S18_vS19_EENS_8epilogue10collective18CollectiveEpilogueINS1B_23Sm100TmaWarpSpecializedILi3ELi2ELi32ELb1ELb0EEEJSG_NS5_IJNSR_ISE_SB_EENSR_INSA_ILi32EEESB_EEEEESH_SI_SH_SI_NS1B_6fusion15FusionCallbacksIS1F_NS1K_17LinearCombinationISH_fSH_fLNS_15FloatRoundStyleE2EEESG_S1J_JEEENS4_5SM1004TMEM4LOAD26SM100_TMEM_LOAD_32dp32b32xESY_NSZ_INS10_ILi2ELi4ELi3EEES13_NSR_INS5_IJS14_S1H_EEENS5_IJS1H_SB_EEEEEEENS4_39AutoVectorizingCopyWithAssumedAlignmentILi128EEENS4_14SM90_TMA_STOREES1Y_S20_S20_EEEvvEEEEvNT_6ParamsE --------------------------
	.section	.nv.info._ZN7cutlass13device_kernelINS_4gemm6kernel13GemmUniversalIN4cute5tupleIJiiiiEEENS1_10collective13CollectiveMmaINS1_35MainloopSm100TmaUmmaWarpSpecializedILi3ELi2ELi4ENS5_IJNS4_1CILi1EEESB_SB_EEEEENS5_IJNSA_ILi128EEENSA_ILi64EEESE_EEENS_6half_tENS5_IJlSB_lEEESH_SI_NS4_8TiledMMAINS4_8MMA_AtomIJNS4_20SM100_MMA_F16BF16_SSISH_SH_fLi128ELi64ELNS4_4UMMA5MajorE0ELSN_0ELNSM_7ScaleInE0ELSO_0EEEEEENS4_6LayoutISC_NS5_IJNSA_ILi0EEESS_SS_EEEEENS5_IJNS4_10UnderscoreESV_SV_EEEEENS4_13SM90_TMA_LOADENS4_14ComposedLayoutINS4_7SwizzleILi3ELi4ELi3EEENS4_18smem_ptr_flag_bitsILi16EEENSR_INS5_IJNSA_ILi8EEESF_EEENS5_IJSF_SB_EEEEEEEvNS4_8identityESY_S18_vS19_EENS_8epilogue10collective18CollectiveEpilogueINS1B_23Sm100TmaWarpSpecializedILi3ELi2ELi32ELb1ELb0EEEJSG_NS5_IJNSR_ISE_SB_EENSR_INSA_ILi32EEESB_EEEEESH_SI_SH_SI_NS1B_6fusion15FusionCallbacksIS1F_NS1K_17LinearCombinationISH_fSH_fLNS_15FloatRoundStyleE2EEESG_S1J_JEEENS4_5SM1004TMEM4LOAD26SM100_TMEM_LOAD_32dp32b32xESY_NSZ_INS10_ILi2ELi4ELi3EEES13_NSR_INS5_IJS14_S1H_EEENS5_IJS1H_SB_EEEEEEENS4_39AutoVectorizingCopyWithAssumedAlignmentILi128EEENS4_14SM90_TMA_STOREES1Y_S20_S20_EEEvvEEEEvNT_6ParamsE,"",@"SHT_CUDA_INFO"
	.sectionflags	@""
	.align	4


	//----- nvinfo : EIATTR_CUDA_API_VERSION
	.align		4
        /*0000*/ 	.byte	0x04, 0x37
        /*0002*/ 	.short	(.L_31 - .L_30)
.L_30:
        /*0004*/ 	.word	0x00000082


	//----- nvinfo : EIATTR_KPARAM_INFO
	.align		4
.L_31:
        /*0008*/ 	.byte	0x04, 0x17
        /*000a*/ 	.short	(.L_33 - .L_32)
.L_32:
        /*000c*/ 	.word	0x00000000
        /*0010*/ 	.short	0x0000
        /*0012*/ 	.short	0x0000
        /*0014*/ 	.byte	0x00, 0xf0, 0x01, 0x20


	//----- nvinfo : EIATTR_AT_ENTRY_FRAGMENTS
	.align		4
.L_33:
        /*0018*/ 	.byte	0x04, 0x4f
        /*001a*/ 	.short	(.L_35 - .L_34)


	//   ....[0]....
.L_34:
        /*001c*/ 	.word	0x00000006


	//----- nvinfo : EIATTR_RESERVED_SMEM_USED
	.align		4
.L_35:
        /*0020*/ 	.byte	0x01, 0x41
	.zero		2


	//----- nvinfo : EIATTR_SPARSE_MMA_MASK
	.align		4
        /*0024*/ 	.byte	0x03, 0x50
        /*0026*/ 	.short	0x0000


	//----- nvinfo : EIATTR_TCGEN05_1CTA_USED
	.align		4
        /*0028*/ 	.byte	0x01, 0x51
	.zero		2


	//----- nvinfo : EIATTR_MAXREG_COUNT
	.align		4
        /*002c*/ 	.byte	0x03, 0x1b
        /*002e*/ 	.short	0x00ff


	//----- nvinfo : EIATTR_NUM_BARRIERS
	.align		4
        /*0030*/ 	.byte	0x02, 0x4c
        /*0032*/ 	.byte	0x07
	.zero		1


	//----- nvinfo : EIATTR_EXTERNS
	.align		4
        /*0034*/ 	.byte	0x04, 0x0f
        /*0036*/ 	.short	(.L_37 - .L_36)


	//   ....[0]....
	.align		4
.L_36:
        /*0038*/ 	.word	index@(__assertfail)


	//----- nvinfo : EIATTR_MERCURY_ISA_VERSION
	.align		4
.L_37:
        /*003c*/ 	.byte	0x03, 0x5f
        /*003e*/ 	.short	0x0101


	//----- nvinfo : EIATTR_INT_WARP_WIDE_INSTR_OFFSETS
	.align		4
        /*0040*/ 	.byte	0x04, 0x31
        /*0042*/ 	.short	(.L_39 - .L_38)


	//   ....[0]....
.L_38:
        /*0044*/ 	.word	0x00001f00


	//   ....[1]....
        /*0048*/ 	.word	0x00003a70


	//   ....[2]....
        /*004c*/ 	.word	0x00003aa0


	//   ....[3]....
        /*0050*/ 	.word	0x00003af0


	//   ....[4]....
        /*0054*/ 	.word	0x000043e0


	//   ....[5]....
        /*0058*/ 	.word	0x00004400


	//   ....[6]....
        /*005c*/ 	.word	0x000046d0


	//   ....[7]....
        /*0060*/ 	.word	0x00004800


	//----- nvinfo : EIATTR_COOP_GROUP_MASK_REGIDS
	.align		4
.L_39:
        /*0064*/ 	.byte	0x04, 0x29
        /*0066*/ 	.short	(.L_41 - .L_40)


	//   ....[0]....
.L_40:
        /*0068*/ 	.word	0xffffffff


	//   ....[1]....
        /*006c*/ 	.word	0xffffffff


	//   ....[2]....
        /*0070*/ 	.word	0xffffffff


	//   ....[3]....
        /*0074*/ 	.word	0xffffffff


	//   ....[4]....
        /*0078*/ 	.word	0xffffffff


	//   ....[5]....
        /*007c*/ 	.word	0xffffffff


	//   ....[6]....
        /*0080*/ 	.word	0xffffffff


	//   ....[7]....
        /*0084*/ 	.word	0xffffffff


	//   ....[8]....
        /*0088*/ 	.word	0xffffffff


	//   ....[9]....
        /*008c*/ 	.word	0xffffffff


	//   ....[10]....
        /*0090*/ 	.word	0xffffffff


	//   ....[11]....
        /*0094*/ 	.word	0xffffffff


	//   ....[12]....
        /*0098*/ 	.word	0xffffffff


	//----- nvinfo : EIATTR_COOP_GROUP_INSTR_OFFSETS
	.align		4
.L_41:
        /*009c*/ 	.byte	0x04, 0x28
        /*009e*/ 	.short	(.L_43 - .L_42)


	//   ....[0]....
.L_42:
        /*00a0*/ 	.word	0x00000090


	//   ....[1]....
        /*00a4*/ 	.word	0x000004d0


	//   ....[2]....
        /*00a8*/ 	.word	0x00000620


	//   ....[3]....
        /*00ac*/ 	.word	0x000007a0


	//   ....[4]....
        /*00b0*/ 	.word	0x000008a0


	//   ....[5]....
        /*00b4*/ 	.word	0x00000a10


	//   ....[6]....
        /*00b8*/ 	.word	0x00000bb0


	//   ....[7]....
        /*00bc*/ 	.word	0x00001de0


	//   ....[8]....
        /*00c0*/ 	.word	0x00002b30


	//   ....[9]....
        /*00c4*/ 	.word	0x00002d40


	//   ....[10]....
        /*00c8*/ 	.word	0x00002d70


	//   ....[11]....
        /*00cc*/ 	.word	0x00003960


	//   ....[12]....
        /*00d0*/ 	.word	0x00003b90


	//----- nvinfo : EIATTR_VRC_CTA_INIT_COUNT
	.align		4
.L_43:
        /*00d4*/ 	.byte	0x02, 0x4a
        /*00d6*/ 	.byte	0x80
	.zero		1


	//----- nvinfo : EIATTR_SYSCALL_OFFSETS
	.align		4
        /*00d8*/ 	.byte	0x04, 0x46
        /*00da*/ 	.short	(.L_45 - .L_44)


	//   ....[0]....
.L_44:
        /*00dc*/ 	.word	0x000053b0


	//   ....[1]....
        /*00e0*/ 	.word	0x000054a0


	//   ....[2]....
        /*00e4*/ 	.word	0x00005ce0


	//   ....[3]....
        /*00e8*/ 	.word	0x00006990


	//----- nvinfo : EIATTR_MBARRIER_INSTR_OFFSETS
	.align		4
.L_45:
        /*00ec*/ 	.byte	0x04, 0x39
        /*00ee*/ 	.short	(.L_47 - .L_46)


	//   ....[0]....
.L_46:
        /*00f0*/ 	.word	0x000005b0
        /*00f4*/ 	.word	0x000000ff
        /*00f8*/ 	.word	0x00000000
        /*00fc*/ 	.short	0x0100
        /*00fe*/ 	.byte	0x05
	.zero		1


	//   ....[1]....
        /*0100*/ 	.word	0x000005c0
        /*0104*/ 	.word	0x000000ff
        /*0108*/ 	.word	0x00000018
        /*010c*/ 	.short	0x0100
        /*010e*/ 	.byte	0x05
	.zero		1


	//   ....[2]....
        /*0110*/ 	.word	0x000005d0
        /*0114*/ 	.word	0x000000ff
        /*0118*/ 	.word	0x00000008
        /*011c*/ 	.short	0x0100
        /*011e*/ 	.byte	0x05
	.zero		1


	//   ....[3]....
        /*0120*/ 	.word	0x000005e0
        /*0124*/ 	.word	0x000000ff
        /*0128*/ 	.word	0x00000020
        /*012c*/ 	.short	0x0100
        /*012e*/ 	.byte	0x05
	.zero		1


	//   ....[4]....
        /*0130*/ 	.word	0x000005f0
        /*0134*/ 	.word	0x000000ff
        /*0138*/ 	.word	0x00000010
        /*013c*/ 	.short	0x0100
        /*013e*/ 	.byte	0x05
	.zero		1


	//   ....[5]....
        /*0140*/ 	.word	0x00000600
        /*0144*/ 	.word	0x000000ff
        /*0148*/ 	.word	0x00000028
        /*014c*/ 	.short	0x0100
        /*014e*/ 	.byte	0x05
	.zero		1


	//   ....[6]....
        /*0150*/ 	.word	0x00000730
        /*0154*/ 	.word	0x000000ff
        /*0158*/ 	.word	0x00000030
        /*015c*/ 	.short	0x0100
        /*015e*/ 	.byte	0x07
	.zero		1


	//   ....[7]....
        /*0160*/ 	.word	0x00000740
        /*0164*/ 	.word	0x000000ff
        /*0168*/ 	.word	0x00000048
        /*016c*/ 	.short	0x0100
        /*016e*/ 	.byte	0x07
	.zero		1


	//   ....[8]....
        /*0170*/ 	.word	0x00000750
        /*0174*/ 	.word	0x000000ff
        /*0178*/ 	.word	0x00000038
        /*017c*/ 	.short	0x0100
        /*017e*/ 	.byte	0x07
	.zero		1


	//   ....[9]....
        /*0180*/ 	.word	0x00000760
        /*0184*/ 	.word	0x000000ff
        /*0188*/ 	.word	0x00000050
        /*018c*/ 	.short	0x0100
        /*018e*/ 	.byte	0x07
	.zero		1


	//   ....[10]....
        /*0190*/ 	.word	0x00000770
        /*0194*/ 	.word	0x000000ff
        /*0198*/ 	.word	0x00000040
        /*019c*/ 	.short	0x0100
        /*019e*/ 	.byte	0x07
	.zero		1


	//   ....[11]....
        /*01a0*/ 	.word	0x00000780
        /*01a4*/ 	.word	0x000000ff
        /*01a8*/ 	.word	0x00000058
        /*01ac*/ 	.short	0x0100
        /*01ae*/ 	.byte	0x07
	.zero		1


	//   ....[12]....
        /*01b0*/ 	.word	0x00000870
        /*01b4*/ 	.word	0x000000ff
        /*01b8*/ 	.word	0x00000060
        /*01bc*/ 	.short	0x0100
        /*01be*/ 	.byte	0x05
	.zero		1


	//   ....[13]....
        /*01c0*/ 	.word	0x00000880
        /*01c4*/ 	.word	0x000000ff
        /*01c8*/ 	.word	0x00000068
        /*01cc*/ 	.short	0x0100
        /*01ce*/ 	.byte	0x05
	.zero		1


	//   ....[14]....
        /*01d0*/ 	.word	0x000009c0
        /*01d4*/ 	.word	0x000000ff
        /*01d8*/ 	.word	0x00000070
        /*01dc*/ 	.short	0x0100
        /*01de*/ 	.byte	0x05
	.zero		1


	//   ....[15]....
        /*01e0*/ 	.word	0x000009d0
        /*01e4*/ 	.word	0x000000ff
        /*01e8*/ 	.word	0x00000080
        /*01ec*/ 	.short	0x0100
        /*01ee*/ 	.byte	0x05
	.zero		1


	//   ....[16]....
        /*01f0*/ 	.word	0x000009e0
        /*01f4*/ 	.word	0x000000ff
        /*01f8*/ 	.word	0x00000078
        /*01fc*/ 	.short	0x0100
        /*01fe*/ 	.byte	0x05
	.zero		1


	//   ....[17]....
        /*0200*/ 	.word	0x000009f0
        /*0204*/ 	.word	0x000000ff
        /*0208*/ 	.word	0x00000088
        /*020c*/ 	.short	0x0100
        /*020e*/ 	.byte	0x05
	.zero		1


	//   ....[18]....
        /*0210*/ 	.word	0x00000b20
        /*0214*/ 	.word	0x000000ff
        /*0218*/ 	.word	0x00000090
        /*021c*/ 	.short	0x0100
        /*021e*/ 	.byte	0x07
	.zero		1


	//   ....[19]....
        /*0220*/ 	.word	0x00000b30
        /*0224*/ 	.word	0x000000ff
        /*0228*/ 	.word	0x000000b0
        /*022c*/ 	.short	0x0100
        /*022e*/ 	.byte	0x07
	.zero		1


	//   ....[20]....
        /*0230*/ 	.word	0x00000b40
        /*0234*/ 	.word	0x000000ff
        /*0238*/ 	.word	0x00000098
        /*023c*/ 	.short	0x0100
        /*023e*/ 	.byte	0x07
	.zero		1


	//   ....[21]....
        /*0240*/ 	.word	0x00000b50
        /*0244*/ 	.word	0x000000ff
        /*0248*/ 	.word	0x000000b8
        /*024c*/ 	.short	0x0100
        /*024e*/ 	.byte	0x07
	.zero		1


	//   ....[22]....
        /*0250*/ 	.word	0x00000b60
        /*0254*/ 	.word	0x000000ff
        /*0258*/ 	.word	0x000000a0
        /*025c*/ 	.short	0x0100
        /*025e*/ 	.byte	0x07
	.zero		1


	//   ....[23]....
        /*0260*/ 	.word	0x00000b70
        /*0264*/ 	.word	0x000000ff
        /*0268*/ 	.word	0x000000c0
        /*026c*/ 	.short	0x0100
        /*026e*/ 	.byte	0x07
	.zero		1


	//   ....[24]....
        /*0270*/ 	.word	0x00000b80
        /*0274*/ 	.word	0x000000ff
        /*0278*/ 	.word	0x000000a8
        /*027c*/ 	.short	0x0100
        /*027e*/ 	.byte	0x07
	.zero		1


	//   ....[25]....
        /*0280*/ 	.word	0x00000b90
        /*0284*/ 	.word	0x000000ff
        /*0288*/ 	.word	0x000000c8
        /*028c*/ 	.short	0x0100
        /*028e*/ 	.byte	0x07
	.zero		1


	//   ....[26]....
        /*0290*/ 	.word	0x00000c80
        /*0294*/ 	.word	0x000000ff
        /*0298*/ 	.word	0x000000d0
        /*029c*/ 	.short	0x0100
        /*029e*/ 	.byte	0x05
	.zero		1


	//   ....[27]....
        /*02a0*/ 	.word	0x00000c90
        /*02a4*/ 	.word	0x000000ff
        /*02a8*/ 	.word	0x000000e0
        /*02ac*/ 	.short	0x0100
        /*02ae*/ 	.byte	0x05
	.zero		1


	//   ....[28]....
        /*02b0*/ 	.word	0x00000ca0
        /*02b4*/ 	.word	0x000000ff
        /*02b8*/ 	.word	0x000000d8
        /*02bc*/ 	.short	0x0100
        /*02be*/ 	.byte	0x05
	.zero		1


	//   ....[29]....
        /*02c0*/ 	.word	0x00000cb0
        /*02c4*/ 	.word	0x000000ff
        /*02c8*/ 	.word	0x000000e8
        /*02cc*/ 	.short	0x0100
        /*02ce*/ 	.byte	0x05
	.zero		1


	//   ....[30]....
        /*02d0*/ 	.word	0x00001580
        /*02d4*/ 	.word	0x00000002
        /*02d8*/ 	.word	0x000000e0
        /*02dc*/ 	.short	0x010a
        /*02de*/ 	.byte	0xff
	.zero		1


	//   ....[31]....
        /*02e0*/ 	.word	0x000015b0
        /*02e4*/ 	.word	0x00000002
        /*02e8*/ 	.word	0x000000d0
        /*02ec*/ 	.short	0x0101
        /*02ee*/ 	.byte	0xff
	.zero		1


	//   ....[32]....
        /*02f0*/ 	.word	0x00001680
        /*02f4*/ 	.word	0x000000ff
        /*02f8*/ 	.word	0x00000018
        /*02fc*/ 	.short	0x010a
        /*02fe*/ 	.byte	0x08
	.zero		1


	//   ....[33]....
        /*0300*/ 	.word	0x00001720
        /*0304*/ 	.word	0x000000ff
        /*0308*/ 	.word	0x00000018
        /*030c*/ 	.short	0x010a
        /*030e*/ 	.byte	0x21
	.zero		1


	//   ....[34]....
        /*0310*/ 	.word	0x00001870
        /*0314*/ 	.word	0x000000ff
        /*0318*/ 	.word	0x00000018
        /*031c*/ 	.short	0x010a
        /*031e*/ 	.byte	0x08
	.zero		1


	//   ....[35]....
        /*0320*/ 	.word	0x00001a40
        /*0324*/ 	.word	0x000000ff
        /*0328*/ 	.word	0x00000068
        /*032c*/ 	.short	0x0101
        /*032e*/ 	.byte	0x04
	.zero		1


	//   ....[36]....
        /*0330*/ 	.word	0x00001a60
        /*0334*/ 	.word	0x000000ff
        /*0338*/ 	.word	0x00000018
        /*033c*/ 	.short	0x010a
        /*033e*/ 	.byte	0x08
	.zero		1


	//   ....[37]....
        /*0340*/ 	.word	0x00001ae0
        /*0344*/ 	.word	0x000000ff
        /*0348*/ 	.word	0x00000018
        /*034c*/ 	.short	0x010a
        /*034e*/ 	.byte	0x21
	.zero		1


	//   ....[38]....
        /*0350*/ 	.word	0x00001c30
        /*0354*/ 	.word	0x000000ff
        /*0358*/ 	.word	0x00000018
        /*035c*/ 	.short	0x010a
        /*035e*/ 	.byte	0x08
	.zero		1


	//   ....[39]....
        /*0360*/ 	.word	0x00001e10
        /*0364*/ 	.word	0x00000002
        /*0368*/ 	.word	0x00000070
        /*036c*/ 	.short	0x010a
        /*036e*/ 	.byte	0xff
	.zero		1


	//   ....[40]....
        /*0370*/ 	.word	0x00001ed0
        /*0374*/ 	.word	0x00000002
        /*0378*/ 	.word	0x00000000
        /*037c*/ 	.short	0x0101
        /*037e*/ 	.byte	0xff
	.zero		1


	//   ....[41]....
        /*0380*/ 	.word	0x00002430
        /*0384*/ 	.word	0x000000ff
        /*0388*/ 	.word	0x00000000
        /*038c*/ 	.short	0x010a
        /*038e*/ 	.byte	0x05
	.zero		1


	//   ....[42]....
        /*0390*/ 	.word	0x000024c0
        /*0394*/ 	.word	0x000000ff
        /*0398*/ 	.word	0x00000000
        /*039c*/ 	.short	0x010a
        /*039e*/ 	.byte	0x05
	.zero		1


	//   ....[43]....
        /*03a0*/ 	.word	0x00002560
        /*03a4*/ 	.word	0x00000000
        /*03a8*/ 	.word	0x00000000
        /*03ac*/ 	.short	0x010a
        /*03ae*/ 	.byte	0xff
	.zero		1


	//   ....[44]....
        /*03b0*/ 	.word	0x00002680
        /*03b4*/ 	.word	0x00000000
        /*03b8*/ 	.word	0x000000d0
        /*03bc*/ 	.short	0x010a
        /*03be*/ 	.byte	0xff
	.zero		1


	//   ....[45]....
        /*03c0*/ 	.word	0x000026f0
        /*03c4*/ 	.word	0x00000000
        /*03c8*/ 	.word	0x00000000
        /*03cc*/ 	.short	0x0101
        /*03ce*/ 	.byte	0xff
	.zero		1


	//   ....[46]....
        /*03d0*/ 	.word	0x00002710
        /*03d4*/ 	.word	0x000000ff
        /*03d8*/ 	.word	0x00000080
        /*03dc*/ 	.short	0x010a
        /*03de*/ 	.byte	0x05
	.zero		1


	//   ....[47]....
        /*03e0*/ 	.word	0x00002830
        /*03e4*/ 	.word	0x00000000
        /*03e8*/ 	.word	0x00000070
        /*03ec*/ 	.short	0x010a
        /*03ee*/ 	.byte	0xff
	.zero		1


	//   ....[48]....
        /*03f0*/ 	.word	0x00002930
        /*03f4*/ 	.word	0x00000000
        /*03f8*/ 	.word	0x00000000
        /*03fc*/ 	.short	0x0101
        /*03fe*/ 	.byte	0xff
	.zero		1


	//   ....[49]....
        /*0400*/ 	.word	0x000029c0
        /*0404*/ 	.word	0x000000ff
        /*0408*/ 	.word	0x00000080
        /*040c*/ 	.short	0x0106
        /*040e*/ 	.byte	0x05
	.zero		1


	//   ....[50]....
        /*0410*/ 	.word	0x000029e0
        /*0414*/ 	.word	0x000000ff
        /*0418*/ 	.word	0x00000080
        /*041c*/ 	.short	0x010a
        /*041e*/ 	.byte	0x05
	.zero		1


	//   ....[51]....
        /*0420*/ 	.word	0x00002a70
        /*0424*/ 	.word	0x000000ff
        /*0428*/ 	.word	0x00000080
        /*042c*/ 	.short	0x0106
        /*042e*/ 	.byte	0x04
	.zero		1


	//   ....[52]....
        /*0430*/ 	.word	0x00002ab0
        /*0434*/ 	.word	0x00000000
        /*0438*/ 	.word	0x00000080
        /*043c*/ 	.short	0x010a
        /*043e*/ 	.byte	0xff
	.zero		1


	//   ....[53]....
        /*0440*/ 	.word	0x00003070
        /*0444*/ 	.word	0x00000000
        /*0448*/ 	.word	0x00000070
        /*044c*/ 	.short	0x010a
        /*044e*/ 	.byte	0xff
	.zero		1


	//   ....[54]....
        /*0450*/ 	.word	0x00003170
        /*0454*/ 	.word	0x00000003
        /*0458*/ 	.word	0x00000000
        /*045c*/ 	.short	0x0101
        /*045e*/ 	.byte	0xff
	.zero		1


	//   ....[55]....
        /*0460*/ 	.word	0x00003180
        /*0464*/ 	.word	0x000000ff
        /*0468*/ 	.word	0x00000000
        /*046c*/ 	.short	0x010a
        /*046e*/ 	.byte	0x07
	.zero		1


	//   ....[56]....
        /*0470*/ 	.word	0x000031b0
        /*0474*/ 	.word	0x000000ff
        /*0478*/ 	.word	0x000000b0
        /*047c*/ 	.short	0x010a
        /*047e*/ 	.byte	0x06
	.zero		1


	//   ....[57]....
        /*0480*/ 	.word	0x00003280
        /*0484*/ 	.word	0x000000ff
        /*0488*/ 	.word	0x00000000
        /*048c*/ 	.short	0x010a
        /*048e*/ 	.byte	0x0b
	.zero		1


	//   ....[58]....
        /*0490*/ 	.word	0x000033b0
        /*0494*/ 	.word	0x000000ff
        /*0498*/ 	.word	0x00000000
        /*049c*/ 	.short	0x010a
        /*049e*/ 	.byte	0x22
	.zero		1


	//   ....[59]....
        /*04a0*/ 	.word	0x00003790
        /*04a4*/ 	.word	0x000000ff
        /*04a8*/ 	.word	0x00000000
        /*04ac*/ 	.short	0x010a
        /*04ae*/ 	.byte	0x06
	.zero		1


	//   ....[60]....
        /*04b0*/ 	.word	0x00003820
        /*04b4*/ 	.word	0x000000ff
        /*04b8*/ 	.word	0x00000000
        /*04bc*/ 	.short	0x010a
        /*04be*/ 	.byte	0x06
	.zero		1


	//   ....[61]....
        /*04c0*/ 	.word	0x000038b0
        /*04c4*/ 	.word	0x000000ff
        /*04c8*/ 	.word	0x00000000
        /*04cc*/ 	.short	0x010a
        /*04ce*/ 	.byte	0x06
	.zero		1


	//   ....[62]....
        /*04d0*/ 	.word	0x00003940
        /*04d4*/ 	.word	0x000000ff
        /*04d8*/ 	.word	0x00000000
        /*04dc*/ 	.short	0x010a
        /*04de*/ 	.byte	0x07
	.zero		1


	//   ....[63]....
        /*04e0*/ 	.word	0x00003d80
        /*04e4*/ 	.word	0x00000000
        /*04e8*/ 	.word	0x00000070
        /*04ec*/ 	.short	0x010a
        /*04ee*/ 	.byte	0xff
	.zero		1


	//   ....[64]....
        /*04f0*/ 	.word	0x00003e40
        /*04f4*/ 	.word	0x00000000
        /*04f8*/ 	.word	0x00000000
        /*04fc*/ 	.short	0x0101
        /*04fe*/ 	.byte	0xff
	.zero		1


	//   ....[65]....
        /*0500*/ 	.word	0x00004160
        /*0504*/ 	.word	0x000000ff
        /*0508*/ 	.word	0x00000068
        /*050c*/ 	.short	0x010a
        /*050e*/ 	.byte	0x07
	.zero		1


	//   ....[66]....
        /*0510*/ 	.word	0x00004380
        /*0514*/ 	.word	0x000000ff
        /*0518*/ 	.word	0x00000048
        /*051c*/ 	.short	0x010a
        /*051e*/ 	.byte	0x0f
	.zero		1


	//   ....[67]....
        /*0520*/ 	.word	0x00004580
        /*0524*/ 	.word	0x000000ff
        /*0528*/ 	.word	0x00000030
        /*052c*/ 	.short	0x010b
        /*052e*/ 	.byte	0x0f
	.zero		1


	//   ....[68]....
        /*0530*/ 	.word	0x000045d0
        /*0534*/ 	.word	0x000000ff
        /*0538*/ 	.word	0x00000000
        /*053c*/ 	.short	0x0101
        /*053e*/ 	.byte	0x10
	.zero		1


	//   ....[69]....
        /*0540*/ 	.word	0x00004610
        /*0544*/ 	.word	0x000000ff
        /*0548*/ 	.word	0x00000048
        /*054c*/ 	.short	0x010a
        /*054e*/ 	.byte	0x0d
	.zero		1


	//   ....[70]....
        /*0550*/ 	.word	0x00004850
        /*0554*/ 	.word	0x000000ff
        /*0558*/ 	.word	0x00000030
        /*055c*/ 	.short	0x010b
        /*055e*/ 	.byte	0x0d
	.zero		1


	//   ....[71]....
        /*0560*/ 	.word	0x000048c0
        /*0564*/ 	.word	0x000000ff
        /*0568*/ 	.word	0x00000000
        /*056c*/ 	.short	0x0101
        /*056e*/ 	.byte	0x0f
	.zero		1


	//   ....[72]....
        /*0570*/ 	.word	0x00004910
        /*0574*/ 	.word	0x000000ff
        /*0578*/ 	.word	0x00000000
        /*057c*/ 	.short	0x010a
        /*057e*/ 	.byte	0x04
	.zero		1


	//   ....[73]....
        /*0580*/ 	.word	0x000049a0
        /*0584*/ 	.word	0x000000ff
        /*0588*/ 	.word	0x00000000
        /*058c*/ 	.short	0x010a
        /*058e*/ 	.byte	0x04
	.zero		1


	//   ....[74]....
        /*0590*/ 	.word	0x00004a40
        /*0594*/ 	.word	0x00000000
        /*0598*/ 	.word	0x00000000
        /*059c*/ 	.short	0x010a
        /*059e*/ 	.byte	0xff
	.zero		1


	//   ....[75]....
        /*05a0*/ 	.word	0x00004d80
        /*05a4*/ 	.word	0x00000000
        /*05a8*/ 	.word	0x00000070
        /*05ac*/ 	.short	0x010a
        /*05ae*/ 	.byte	0xff
	.zero		1


	//   ....[76]....
        /*05b0*/ 	.word	0x00004e90
        /*05b4*/ 	.word	0x00000000
        /*05b8*/ 	.word	0x00000000
        /*05bc*/ 	.short	0x0101
        /*05be*/ 	.byte	0xff
	.zero		1


	//   ....[77]....
        /*05c0*/ 	.word	0x00005930
        /*05c4*/ 	.word	0x00000000
        /*05c8*/ 	.word	0x00000030
        /*05cc*/ 	.short	0x010a
        /*05ce*/ 	.byte	0xff
	.zero		1


	//   ....[78]....
        /*05d0*/ 	.word	0x000059a0
        /*05d4*/ 	.word	0x00000049
        /*05d8*/ 	.word	0x00000090
        /*05dc*/ 	.short	0x010a
        /*05de*/ 	.byte	0xff
	.zero		1


	//   ....[79]....
        /*05e0*/ 	.word	0x00005a90
        /*05e4*/ 	.word	0x00000000
        /*05e8*/ 	.word	0x00000030
        /*05ec*/ 	.short	0x010a
        /*05ee*/ 	.byte	0xff
	.zero		1


	//   ....[80]....
        /*05f0*/ 	.word	0x00005bc0
        /*05f4*/ 	.word	0x00000049
        /*05f8*/ 	.word	0x00000090
        /*05fc*/ 	.short	0x010a
        /*05fe*/ 	.byte	0xff
	.zero		1


	//   ....[81]....
        /*0600*/ 	.word	0x000066d0
        /*0604*/ 	.word	0x00000000
        /*0608*/ 	.word	0x00000000
        /*060c*/ 	.short	0x0101
        /*060e*/ 	.byte	0xff
	.zero		1


	//   ....[82]....
        /*0610*/ 	.word	0x000066e0
        /*0614*/ 	.word	0x00000002
        /*0618*/ 	.word	0x00000030
        /*061c*/ 	.short	0x010a
        /*061e*/ 	.byte	0xff
	.zero		1


	//   ....[83]....
        /*0620*/ 	.word	0x000067b0
        /*0624*/ 	.word	0x00000002
        /*0628*/ 	.word	0x00000030
        /*062c*/ 	.short	0x010a
        /*062e*/ 	.byte	0xff
	.zero		1


	//   ....[84]....
        /*0630*/ 	.word	0x00006b00
        /*0634*/ 	.word	0x000000ff
        /*0638*/ 	.word	0x00000000
        /*063c*/ 	.short	0x0101
        /*063e*/ 	.byte	0x05
	.zero		1


	//   ....[85]....
        /*0640*/ 	.word	0x00007450
        /*0644*/ 	.word	0x00000000
        /*0648*/ 	.word	0x00000000
        /*064c*/ 	.short	0x0101
        /*064e*/ 	.byte	0xff
	.zero		1


	//   ....[86]....
        /*0650*/ 	.word	0x000076c0
        /*0654*/ 	.word	0x000000ff
        /*0658*/ 	.word	0x00000000
        /*065c*/ 	.short	0x0101
        /*065e*/ 	.byte	0x04
	.zero		1


	//   ....[87]....
        /*0660*/ 	.word	0x000076e0
        /*0664*/ 	.word	0x00000002
        /*0668*/ 	.word	0x000000e0
        /*066c*/ 	.short	0x010a
        /*066e*/ 	.byte	0xff
	.zero		1


	//   ....[88]....
        /*0670*/ 	.word	0x00007740
        /*0674*/ 	.word	0x00000002
        /*0678*/ 	.word	0x00000018
        /*067c*/ 	.short	0x010a
        /*067e*/ 	.byte	0xff
	.zero		1


	//   ....[89]....
        /*0680*/ 	.word	0x000077a0
        /*0684*/ 	.word	0x00000002
        /*0688*/ 	.word	0x00000018
        /*068c*/ 	.short	0x010a
        /*068e*/ 	.byte	0xff
	.zero		1


	//   ....[90]....
        /*0690*/ 	.word	0x000077f0
        /*0694*/ 	.word	0x00000002
        /*0698*/ 	.word	0x00000070
        /*069c*/ 	.short	0x010a
        /*069e*/ 	.byte	0xff
	.zero		1


	//   ....[91]....
        /*06a0*/ 	.word	0x00007850
        /*06a4*/ 	.word	0x00000000
        /*06a8*/ 	.word	0x00000000
        /*06ac*/ 	.short	0x010a
        /*06ae*/ 	.byte	0xff
	.zero		1


	//   ....[92]....
        /*06b0*/ 	.word	0x000078b0
        /*06b4*/ 	.word	0x00000000
        /*06b8*/ 	.word	0x00000000
        /*06bc*/ 	.short	0x010a
        /*06be*/ 	.byte	0xff
	.zero		1


	//   ....[93]....
        /*06c0*/ 	.word	0x00007900
        /*06c4*/ 	.word	0x00000000
        /*06c8*/ 	.word	0x000000d0
        /*06cc*/ 	.short	0x010a
        /*06ce*/ 	.byte	0xff
	.zero		1


	//   ....[94]....
        /*06d0*/ 	.word	0x00007960
        /*06d4*/ 	.word	0x00000000
        /*06d8*/ 	.word	0x00000080
        /*06dc*/ 	.short	0x010a
        /*06de*/ 	.byte	0xff
	.zero		1


	//   ....[95]....
        /*06e0*/ 	.word	0x000079b0
        /*06e4*/ 	.word	0x00000000
        /*06e8*/ 	.word	0x00000070
        /*06ec*/ 	.short	0x010a
        /*06ee*/ 	.byte	0xff
	.zero		1


	//   ....[96]....
        /*06f0*/ 	.word	0x00007a10
        /*06f4*/ 	.word	0x00000000
        /*06f8*/ 	.word	0x00000080
        /*06fc*/ 	.short	0x010a
        /*06fe*/ 	.byte	0xff
	.zero		1


	//   ....[97]....
        /*0700*/ 	.word	0x00007a60
        /*0704*/ 	.word	0x00000000
        /*0708*/ 	.word	0x00000070
        /*070c*/ 	.short	0x010a
        /*070e*/ 	.byte	0xff
	.zero		1


	//   ....[98]....
        /*0710*/ 	.word	0x00007ac0
        /*0714*/ 	.word	0x00000002
        /*0718*/ 	.word	0x000000b0
        /*071c*/ 	.short	0x010a
        /*071e*/ 	.byte	0xff
	.zero		1


	//   ....[99]....
        /*0720*/ 	.word	0x00007b20
        /*0724*/ 	.word	0x00000000
        /*0728*/ 	.word	0x00000000
        /*072c*/ 	.short	0x010a
        /*072e*/ 	.byte	0xff
	.zero		1


	//   ....[100]....
        /*0730*/ 	.word	0x00007b80
        /*0734*/ 	.word	0x00000000
        /*0738*/ 	.word	0x00000000
        /*073c*/ 	.short	0x010a
        /*073e*/ 	.byte	0xff
	.zero		1


	//   ....[101]....
        /*0740*/ 	.word	0x00007be0
        /*0744*/ 	.word	0x00000000
        /*0748*/ 	.word	0x00000000
        /*074c*/ 	.short	0x010a
        /*074e*/ 	.byte	0xff
	.zero		1


	//   ....[102]....
        /*0750*/ 	.word	0x00007c40
        /*0754*/ 	.word	0x00000000
        /*0758*/ 	.word	0x00000000
        /*075c*/ 	.short	0x010a
        /*075e*/ 	.byte	0xff
	.zero		1


	//   ....[103]....
        /*0760*/ 	.word	0x00007ca0
        /*0764*/ 	.word	0x00000000
        /*0768*/ 	.word	0x00000000
        /*076c*/ 	.short	0x010a
        /*076e*/ 	.byte	0xff
	.zero		1


	//   ....[104]....
        /*0770*/ 	.word	0x00007cf0
        /*0774*/ 	.word	0x00000000
        /*0778*/ 	.word	0x00000070
        /*077c*/ 	.short	0x010a
        /*077e*/ 	.byte	0xff
	.zero		1


	//   ....[105]....
        /*0780*/ 	.word	0x00007d50
        /*0784*/ 	.word	0x00000000
        /*0788*/ 	.word	0x00000068
        /*078c*/ 	.short	0x010a
        /*078e*/ 	.byte	0xff
	.zero		1


	//   ....[106]....
        /*0790*/ 	.word	0x00007db0
        /*0794*/ 	.word	0x00000000
        /*0798*/ 	.word	0x00000048
        /*079c*/ 	.short	0x010a
        /*079e*/ 	.byte	0xff
	.zero		1


	//   ....[107]....
        /*07a0*/ 	.word	0x00007e10
        /*07a4*/ 	.word	0x00000000
        /*07a8*/ 	.word	0x00000048
        /*07ac*/ 	.short	0x010a
        /*07ae*/ 	.byte	0xff
	.zero		1


	//   ....[108]....
        /*07b0*/ 	.word	0x00007e70
        /*07b4*/ 	.word	0x00000000
        /*07b8*/ 	.word	0x00000000
        /*07bc*/ 	.short	0x010a
        /*07be*/ 	.byte	0xff
	.zero		1


	//   ....[109]....
        /*07c0*/ 	.word	0x00007ed0
        /*07c4*/ 	.word	0x00000000
        /*07c8*/ 	.word	0x00000000
        /*07cc*/ 	.short	0x010a
        /*07ce*/ 	.byte	0xff
	.zero		1


	//   ....[110]....
        /*07d0*/ 	.word	0x00007f20
        /*07d4*/ 	.word	0x00000000
        /*07d8*/ 	.word	0x00000070
        /*07dc*/ 	.short	0x010a
        /*07de*/ 	.byte	0xff
	.zero		1


	//   ....[111]....
        /*07e0*/ 	.word	0x00007f70
        /*07e4*/ 	.word	0x00000000
        /*07e8*/ 	.word	0x00000030
        /*07ec*/ 	.short	0x010a
        /*07ee*/ 	.byte	0xff
	.zero		1


	//   ....[112]....
        /*07f0*/ 	.word	0x00007fc0
        /*07f4*/ 	.word	0x00000049
        /*07f8*/ 	.word	0x00000090
        /*07fc*/ 	.short	0x010a
        /*07fe*/ 	.byte	0xff
	.zero		1


	//   ....[113]....
        /*0800*/ 	.word	0x00008010
        /*0804*/ 	.word	0x00000002
        /*0808*/ 	.word	0x00000030
        /*080c*/ 	.short	0x010a
        /*080e*/ 	.byte	0xff
	.zero		1


	//----- nvinfo : EIATTR_NUM_MBARRIERS
	.align		4
.L_47:
        /*0810*/ 	.byte	0x03, 0x38
        /*0812*/ 	.short	0x001e


	//----- nvinfo : EIATTR_EXIT_INSTR_OFFSETS
	.align		4
        /*0814*/ 	.byte	0x04, 0x1c
        /*0816*/ 	.short	(.L_49 - .L_48)


	//   ....[0]....
.L_48:
        /*0818*/ 	.word	0x00002590


	//   ....[1]....
        /*081c*/ 	.word	0x00002a80


	//   ....[2]....
        /*0820*/ 	.word	0x00002ae0


	//   ....[3]....
        /*0824*/ 	.word	0x00003ba0


	//   ....[4]....
        /*0828*/ 	.word	0x00004a70


	//   ....[5]....
        /*082c*/ 	.word	0x00004ab0


	//   ....[6]....
        /*0830*/ 	.word	0x000075b0


	//   ....[7]....
        /*0834*/ 	.word	0x00007630


	//   ....[8]....
        /*0838*/ 	.word	0x00007660


	//   ....[9]....
        /*083c*/ 	.word	0x000076d0


	//----- nvinfo : EIATTR_MAX_THREADS
	.align		4
.L_49:
        /*0840*/ 	.byte	0x04, 0x05
        /*0842*/ 	.short	(.L_51 - .L_50)
.L_50:
        /*0844*/ 	.word	0x00000100
        /*0848*/ 	.word	0x00000001
        /*084c*/ 	.word	0x00000001


	//----- nvinfo : EIATTR_CRS_STACK_SIZE
	.align		4
.L_51:
        /*0850*/ 	.byte	0x04, 0x1e
        /*0852*/ 	.short	(.L_53 - .L_52)
.L_52:
        /*0854*/ 	.word	0x00000000


	//----- nvinfo : EIATTR_CBANK_PARAM_SIZE
	.align		4
.L_53:
        /*0858*/ 	.byte	0x03, 0x19
        /*085a*/ 	.short	0x0800


	//----- nvinfo : EIATTR_PARAM_CBANK
	.align		4
        /*085c*/ 	.byte	0x04, 0x0a
        /*085e*/ 	.short	(.L_55 - .L_54)
	.align		4
.L_54:
        /*0860*/ 	.word	index@(.nv.constant0._ZN7cutlass13device_kernelINS_4gemm6kernel13GemmUniversalIN4cute5tupleIJiiiiEEENS1_10collective13CollectiveMmaINS1_35MainloopSm100TmaUmmaWarpSpecializedILi3ELi2ELi4ENS5_IJNS4_1CILi1EEESB_SB_EEEEENS5_IJNSA_ILi128EEENSA_ILi64EEESE_EEENS_6half_tENS5_IJlSB_lEEESH_SI_NS4_8TiledMMAINS4_8MMA_AtomIJNS4_20SM100_MMA_F16BF16_SSISH_SH_fLi128ELi64ELNS4_4UMMA5MajorE0ELSN_0ELNSM_7ScaleInE0ELSO_0EEEEEENS4_6LayoutISC_NS5_IJNSA_ILi0EEESS_SS_EEEEENS5_IJNS4_10UnderscoreESV_SV_EEEEENS4_13SM90_TMA_LOADENS4_14ComposedLayoutINS4_7SwizzleILi3ELi4ELi3EEENS4_18smem_ptr_flag_bitsILi16EEENSR_INS5_IJNSA_ILi8EEESF_EEENS5_IJSF_SB_EEEEEEEvNS4_8identityESY_S18_vS19_EENS_8epilogue10collective18CollectiveEpilogueINS1B_23Sm100TmaWarpSpecializedILi3ELi2ELi32ELb1ELb0EEEJSG_NS5_IJNSR_ISE_SB_EENSR_INSA_ILi32EEESB_EEEEESH_SI_SH_SI_NS1B_6fusion15FusionCallbacksIS1F_NS1K_17LinearCombinationISH_fSH_fLNS_15FloatRoundStyleE2EEESG_S1J_JEEENS4_5SM1004TMEM4LOAD26SM100_TMEM_LOAD_32dp32b32xESY_NSZ_INS10_ILi2ELi4ELi3EEES13_NSR_INS5_IJS14_S1H_EEENS5_IJS1H_SB_EEEEEEENS4_39AutoVectorizingCopyWithAssumedAlignmentILi128EEENS4_14SM90_TMA_STOREES1Y_S20_S20_EEEvvEEEEvNT_6ParamsE)
        /*0864*/ 	.short	0x0380
        /*0866*/ 	.short	0x0800


	//----- nvinfo : EIATTR_SW_WAR
	.align		4
.L_55:
        /*0868*/ 	.byte	0x04, 0x36
        /*086a*/ 	.short	(.L_57 - .L_56)
.L_56:
        /*086c*/ 	.word	0x00000008
.L_57:


//--------------------- .nv.callgraph             --------------------------
	.section	.nv.callgraph,"",@"SHT_CUDA_CALLGRAPH"
	.align	4
	.sectionentsize	8
	.align		4
        /*0000*/ 	.word	0x00000000
	.align		4
        /*0004*/ 	.word	0xffffffff
	.align		4
        /*0008*/ 	.word	index@(_ZN7cutlass13device_kernelINS_4gemm6kernel13GemmUniversalIN4cute5tupleIJiiiiEEENS1_10collective13CollectiveMmaINS1_35MainloopSm100TmaUmmaWarpSpecializedILi3ELi2ELi4ENS5_IJNS4_1CILi1EEESB_SB_EEEEENS5_IJNSA_ILi128EEENSA_ILi64EEESE_EEENS_6half_tENS5_IJlSB_lEEESH_SI_NS4_8TiledMMAINS4_8MMA_AtomIJNS4_20SM100_MMA_F16BF16_SSISH_SH_fLi128ELi64ELNS4_4UMMA5MajorE0ELSN_0ELNSM_7ScaleInE0ELSO_0EEEEEENS4_6LayoutISC_NS5_IJNSA_ILi0EEESS_SS_EEEEENS5_IJNS4_10UnderscoreESV_SV_EEEEENS4_13SM90_TMA_LOADENS4_14ComposedLayoutINS4_7SwizzleILi3ELi4ELi3EEENS4_18smem_ptr_flag_bitsILi16EEENSR_INS5_IJNSA_ILi8EEESF_EEENS5_IJSF_SB_EEEEEEEvNS4_8identityESY_S18_vS19_EENS_8epilogue10collective18CollectiveEpilogueINS1B_23Sm100TmaWarpSpecializedILi3ELi2ELi32ELb1ELb0EEEJSG_NS5_IJNSR_ISE_SB_EENSR_INSA_ILi32EEESB_EEEEESH_SI_SH_SI_NS1B_6fusion15FusionCallbacksIS1F_NS1K_17LinearCombinationISH_fSH_fLNS_15FloatRoundStyleE2EEESG_S1J_JEEENS4_5SM1004TMEM4LOAD26SM100_TMEM_LOAD_32dp32b32xESY_NSZ_INS10_ILi2ELi4ELi3EEES13_NSR_INS5_IJS14_S1H_EEENS5_IJS1H_SB_EEEEEEENS4_39AutoVectorizingCopyWithAssumedAlignmentILi128EEENS4_14SM90_TMA_STOREES1Y_S20_S20_EEEvvEEEEvNT_6ParamsE)
	.align		4
        /*000c*/ 	.word	index@(__assertfail)
	.align		4
        /*0010*/ 	.word	0x00000000
	.align		4
        /*0014*/ 	.word	0xfffffffe
	.align		4
        /*0018*/ 	.word	0x00000000
	.align		4
        /*001c*/ 	.word	0xfffffffd
	.align		4
        /*0020*/ 	.word	0x00000000
	.align		4
        /*0024*/ 	.word	0xfffffffc


//--------------------- .nv.constant4             --------------------------
	.section	.nv.constant4,"a",@progbits
	.align	8
	.align		8
.nv.constant4:
        /*0000*/ 	.dword	__assertfail
	.align		8
        /*0008*/ 	.dword	__unnamed_1
	.align		8
        /*0010*/ 	.dword	__unnamed_2
	.align		8
        /*0018*/ 	.dword	_ZN39_INTERNAL_5615e3c6_4_k_cu_9ea17f08_61384cuda3std3__45__cpo5beginE
	.align		8
        /*0020*/ 	.dword	_ZN39_INTERNAL_5615e3c6_4_k_cu_9ea17f08_61384cuda3std3__45__cpo3endE
	.align		8
        /*0028*/ 	.dword	_ZN39_INTERNAL_5615e3c6_4_k_cu_9ea17f08_61384cuda3std3__45__cpo6cbeginE
	.align		8
        /*0030*/ 	.dword	_ZN39_INTERNAL_5615e3c6_4_k_cu_9ea17f08_61384cuda3std3__45__cpo4cendE
	.align		8
        /*0038*/ 	.dword	_ZN39_INTERNAL_5615e3c6_4_k_cu_9ea17f08_61384cuda3std3__441_GLOBAL__N__5615e3c6_4_k_cu_9ea17f08_61386ignoreE
	.align		8
        /*0040*/ 	.dword	_ZN39_INTERNAL_5615e3c6_4_k_cu_9ea17f08_61384cuda3std3__419piecewise_constructE
	.align		8
        /*0048*/ 	.dword	_ZN39_INTERNAL_5615e3c6_4_k_cu_9ea17f08_61384cuda3std3__48in_placeE
	.align		8
        /*0050*/ 	.dword	_ZN39_INTERNAL_5615e3c6_4_k_cu_9ea17f08_61384cuda3std6ranges3__45__cpo4swapE
	.align		8
        /*0058*/ 	.dword	_ZN39_INTERNAL_5615e3c6_4_k_cu_9ea17f08_61384cuda3std6ranges3__45__cpo9iter_moveE
	.align		8
        /*0060*/ 	.dword	_ZN39_INTERNAL_5615e3c6_4_k_cu_9ea17f08_61384cute7productE
	.align		8
        /*0068*/ 	.dword	_ZN39_INTERNAL_5615e3c6_4_k_cu_9ea17f08_61384cute1_E
	.align		8
        /*0070*/ 	.dword	$str$25
	.align		8
        /*0078*/ 	.dword	$str$26
	.align		8
        /*0080*/ 	.dword	$str$27
	.align		8
        /*0088*/ 	.dword	$str$28


//--------------------- .text._ZN7cutlass13device_kernelINS_4gemm6kernel13GemmUniversalIN4cute5tupleIJiiiiEEENS1_10collective13CollectiveMmaINS1_35MainloopSm100TmaUmmaWarpSpecializedILi3ELi2ELi4ENS5_IJNS4_1CILi1EEESB_SB_EEEEENS5_IJNSA_ILi128EEENSA_ILi64EEESE_EEENS_6half_tENS5_IJlSB_lEEESH_SI_NS4_8TiledMMAINS4_8MMA_AtomIJNS4_20SM100_MMA_F16BF16_SSISH_SH_fLi128ELi64ELNS4_4UMMA5MajorE0ELSN_0ELNSM_7ScaleInE0ELSO_0EEEEEENS4_6LayoutISC_NS5_IJNSA_ILi0EEESS_SS_EEEEENS5_IJNS4_10UnderscoreESV_SV_EEEEENS4_13SM90_TMA_LOADENS4_14ComposedLayoutINS4_7SwizzleILi3ELi4ELi3EEENS4_18smem_ptr_flag_bitsILi16EEENSR_INS5_IJNSA_ILi8EEESF_EEENS5_IJSF_SB_EEEEEEEvNS4_8identityESY_S18_vS19_EENS_8epilogue10collective18CollectiveEpilogueINS1B_23Sm100TmaWarpSpecializedILi3ELi2ELi32ELb1ELb0EEEJSG_NS5_IJNSR_ISE_SB_EENSR_INSA_ILi32EEESB_EEEEESH_SI_SH_SI_NS1B_6fusion15FusionCallbacksIS1F_NS1K_17LinearCombinationISH_fSH_fLNS_15FloatRoundStyleE2EEESG_S1J_JEEENS4_5SM1004TMEM4LOAD26SM100_TMEM_LOAD_32dp32b32xESY_NSZ_INS10_ILi2ELi4ELi3EEES13_NSR_INS5_IJS14_S1H_EEENS5_IJS1H_SB_EEEEEEENS4_39AutoVectorizingCopyWithAssumedAlignmentILi128EEENS4_14SM90_TMA_STOREES1Y_S20_S20_EEEvvEEEEvNT_6ParamsE --------------------------
	.section	.text._ZN7cutlass13device_kernelINS_4gemm6kernel13GemmUniversalIN4cute5tupleIJiiiiEEENS1_10collective13CollectiveMmaINS1_35MainloopSm100TmaUmmaWarpSpecializedILi3ELi2ELi4ENS5_IJNS4_1CILi1EEESB_SB_EEEEENS5_IJNSA_ILi128EEENSA_ILi64EEESE_EEENS_6half_tENS5_IJlSB_lEEESH_SI_NS4_8TiledMMAINS4_8MMA_AtomIJNS4_20SM100_MMA_F16BF16_SSISH_SH_fLi128ELi64ELNS4_4UMMA5MajorE0ELSN_0ELNSM_7ScaleInE0ELSO_0EEEEEENS4_6LayoutISC_NS5_IJNSA_ILi0EEESS_SS_EEEEENS5_IJNS4_10UnderscoreESV_SV_EEEEENS4_13SM90_TMA_LOADENS4_14ComposedLayoutINS4_7SwizzleILi3ELi4ELi3EEENS4_18smem_ptr_flag_bitsILi16EEENSR_INS5_IJNSA_ILi8EEESF_EEENS5_IJSF_SB_EEEEEEEvNS4_8identityESY_S18_vS19_EENS_8epilogue10collective18CollectiveEpilogueINS1B_23Sm100TmaWarpSpecializedILi3ELi2ELi32ELb1ELb0EEEJSG_NS5_IJNSR_ISE_SB_EENSR_INSA_ILi32EEESB_EEEEESH_SI_SH_SI_NS1B_6fusion15FusionCallbacksIS1F_NS1K_17LinearCombinationISH_fSH_fLNS_15FloatRoundStyleE2EEESG_S1J_JEEENS4_5SM1004TMEM4LOAD26SM100_TMEM_LOAD_32dp32b32xESY_NSZ_INS10_ILi2ELi4ELi3EEES13_NSR_INS5_IJS14_S1H_EEENS5_IJS1H_SB_EEEEEEENS4_39AutoVectorizingCopyWithAssumedAlignmentILi128EEENS4_14SM90_TMA_STOREES1Y_S20_S20_EEEvvEEEEvNT_6ParamsE,"ax",@progbits
	.align	128
.text._ZN7cutlass13device_kernelINS_4gemm6kernel13GemmUniversalIN4cute5tupleIJiiiiEEENS1_10collective13CollectiveMmaINS1_35MainloopSm100TmaUmmaWarpSpecializedILi3ELi2ELi4ENS5_IJNS4_1CILi1EEESB_SB_EEEEENS5_IJNSA_ILi128EEENSA_ILi64EEESE_EEENS_6half_tENS5_IJlSB_lEEESH_SI_NS4_8TiledMMAINS4_8MMA_AtomIJNS4_20SM100_MMA_F16BF16_SSISH_SH_fLi128ELi64ELNS4_4UMMA5MajorE0ELSN_0ELNSM_7ScaleInE0ELSO_0EEEEEENS4_6LayoutISC_NS5_IJNSA_ILi0EEESS_SS_EEEEENS5_IJNS4_10UnderscoreESV_SV_EEEEENS4_13SM90_TMA_LOADENS4_14ComposedLayoutINS4_7SwizzleILi3ELi4ELi3EEENS4_18smem_ptr_flag_bitsILi16EEENSR_INS5_IJNSA_ILi8EEESF_EEENS5_IJSF_SB_EEEEEEEvNS4_8identityESY_S18_vS19_EENS_8epilogue10collective18CollectiveEpilogueINS1B_23Sm100TmaWarpSpecializedILi3ELi2ELi32ELb1ELb0EEEJSG_NS5_IJNSR_ISE_SB_EENSR_INSA_ILi32EEESB_EEEEESH_SI_SH_SI_NS1B_6fusion15FusionCallbacksIS1F_NS1K_17LinearCombinationISH_fSH_fLNS_15FloatRoundStyleE2EEESG_S1J_JEEENS4_5SM1004TMEM4LOAD26SM100_TMEM_LOAD_32dp32b32xESY_NSZ_INS10_ILi2ELi4ELi3EEES13_NSR_INS5_IJS14_S1H_EEENS5_IJS1H_SB_EEEEEEENS4_39AutoVectorizingCopyWithAssumedAlignmentILi128EEENS4_14SM90_TMA_STOREES1Y_S20_S20_EEEvvEEEEvNT_6ParamsE:
        .type           _ZN7cutlass13device_kernelINS_4gemm6kernel13GemmUniversalIN4cute5tupleIJiiiiEEENS1_10collective13CollectiveMmaINS1_35MainloopSm100TmaUmmaWarpSpecializedILi3ELi2ELi4ENS5_IJNS4_1CILi1EEESB_SB_EEEEENS5_IJNSA_ILi128EEENSA_ILi64EEESE_EEENS_6half_tENS5_IJlSB_lEEESH_SI_NS4_8TiledMMAINS4_8MMA_AtomIJNS4_20SM100_MMA_F16BF16_SSISH_SH_fLi128ELi64ELNS4_4UMMA5MajorE0ELSN_0ELNSM_7ScaleInE0ELSO_0EEEEEENS4_6LayoutISC_NS5_IJNSA_ILi0EEESS_SS_EEEEENS5_IJNS4_10UnderscoreESV_SV_EEEEENS4_13SM90_TMA_LOADENS4_14ComposedLayoutINS4_7SwizzleILi3ELi4ELi3EEENS4_18smem_ptr_flag_bitsILi16EEENSR_INS5_IJNSA_ILi8EEESF_EEENS5_IJSF_SB_EEEEEEEvNS4_8identityESY_S18_vS19_EENS_8epilogue10collective18CollectiveEpilogueINS1B_23Sm100TmaWarpSpecializedILi3ELi2ELi32ELb1ELb0EEEJSG_NS5_IJNSR_ISE_SB_EENSR_INSA_ILi32EEESB_EEEEESH_SI_SH_SI_NS1B_6fusion15FusionCallbacksIS1F_NS1K_17LinearCombinationISH_fSH_fLNS_15FloatRoundStyleE2EEESG_S1J_JEEENS4_5SM1004TMEM4LOAD26SM100_TMEM_LOAD_32dp32b32xESY_NSZ_INS10_ILi2ELi4ELi3EEES13_NSR_INS5_IJS14_S1H_EEENS5_IJS1H_SB_EEEEEEENS4_39AutoVectorizingCopyWithAssumedAlignmentILi128EEENS4_14SM90_TMA_STOREES1Y_S20_S20_EEEvvEEEEvNT_6ParamsE,@function
        .size           _ZN7cutlass13device_kernelINS_4gemm6kernel13GemmUniversalIN4cute5tupleIJiiiiEEENS1_10collective13CollectiveMmaINS1_35MainloopSm100TmaUmmaWarpSpecializedILi3ELi2ELi4ENS5_IJNS4_1CILi1EEESB_SB_EEEEENS5_IJNSA_ILi128EEENSA_ILi64EEESE_EEENS_6half_tENS5_IJlSB_lEEESH_SI_NS4_8TiledMMAINS4_8MMA_AtomIJNS4_20SM100_MMA_F16BF16_SSISH_SH_fLi128ELi64ELNS4_4UMMA5MajorE0ELSN_0ELNSM_7ScaleInE0ELSO_0EEEEEENS4_6LayoutISC_NS5_IJNSA_ILi0EEESS_SS_EEEEENS5_IJNS4_10UnderscoreESV_SV_EEEEENS4_13SM90_TMA_LOADENS4_14ComposedLayoutINS4_7SwizzleILi3ELi4ELi3EEENS4_18smem_ptr_flag_bitsILi16EEENSR_INS5_IJNSA_ILi8EEESF_EEENS5_IJSF_SB_EEEEEEEvNS4_8identityESY_S18_vS19_EENS_8epilogue10collective18CollectiveEpilogueINS1B_23Sm100TmaWarpSpecializedILi3ELi2ELi32ELb1ELb0EEEJSG_NS5_IJNSR_ISE_SB_EENSR_INSA_ILi32EEESB_EEEEESH_SI_SH_SI_NS1B_6fusion15FusionCallbacksIS1F_NS1K_17LinearCombinationISH_fSH_fLNS_15FloatRoundStyleE2EEESG_S1J_JEEENS4_5SM1004TMEM4LOAD26SM100_TMEM_LOAD_32dp32b32xESY_NSZ_INS10_ILi2ELi4ELi3EEES13_NSR_INS5_IJS14_S1H_EEENS5_IJS1H_SB_EEEEEEENS4_39AutoVectorizingCopyWithAssumedAlignmentILi128EEENS4_14SM90_TMA_STOREES1Y_S20_S20_EEEvvEEEEvNT_6ParamsE,(.L_x_151 - _ZN7cutlass13device_kernelINS_4gemm6kernel13GemmUniversalIN4cute5tupleIJiiiiEEENS1_10collective13CollectiveMmaINS1_35MainloopSm100TmaUmmaWarpSpecializedILi3ELi2ELi4ENS5_IJNS4_1CILi1EEESB_SB_EEEEENS5_IJNSA_ILi128EEENSA_ILi64EEESE_EEENS_6half_tENS5_IJlSB_lEEESH_SI_NS4_8TiledMMAINS4_8MMA_AtomIJNS4_20SM100_MMA_F16BF16_SSISH_SH_fLi128ELi64ELNS4_4UMMA5MajorE0ELSN_0ELNSM_7ScaleInE0ELSO_0EEEEEENS4_6LayoutISC_NS5_IJNSA_ILi0EEESS_SS_EEEEENS5_IJNS4_10UnderscoreESV_SV_EEEEENS4_13SM90_TMA_LOADENS4_14ComposedLayoutINS4_7SwizzleILi3ELi4ELi3EEENS4_18smem_ptr_flag_bitsILi16EEENSR_INS5_IJNSA_ILi8EEESF_EEENS5_IJSF_SB_EEEEEEEvNS4_8identityESY_S18_vS19_EENS_8epilogue10collective18CollectiveEpilogueINS1B_23Sm100TmaWarpSpecializedILi3ELi2ELi32ELb1ELb0EEEJSG_NS5_IJNSR_ISE_SB_EENSR_INSA_ILi32EEESB_EEEEESH_SI_SH_SI_NS1B_6fusion15FusionCallbacksIS1F_NS1K_17LinearCombinationISH_fSH_fLNS_15FloatRoundStyleE2EEESG_S1J_JEEENS4_5SM1004TMEM4LOAD26SM100_TMEM_LOAD_32dp32b32xESY_NSZ_INS10_ILi2ELi4ELi3EEES13_NSR_INS5_IJS14_S1H_EEENS5_IJS1H_SB_EEEEEEENS4_39AutoVectorizingCopyWithAssumedAlignmentILi128EEENS4_14SM90_TMA_STOREES1Y_S20_S20_EEEvvEEEEvNT_6ParamsE)
        .other          _ZN7cutlass13device_kernelINS_4gemm6kernel13GemmUniversalIN4cute5tupleIJiiiiEEENS1_10collective13CollectiveMmaINS1_35MainloopSm100TmaUmmaWarpSpecializedILi3ELi2ELi4ENS5_IJNS4_1CILi1EEESB_SB_EEEEENS5_IJNSA_ILi128EEENSA_ILi64EEESE_EEENS_6half_tENS5_IJlSB_lEEESH_SI_NS4_8TiledMMAINS4_8MMA_AtomIJNS4_20SM100_MMA_F16BF16_SSISH_SH_fLi128ELi64ELNS4_4UMMA5MajorE0ELSN_0ELNSM_7ScaleInE0ELSO_0EEEEEENS4_6LayoutISC_NS5_IJNSA_ILi0EEESS_SS_EEEEENS5_IJNS4_10UnderscoreESV_SV_EEEEENS4_13SM90_TMA_LOADENS4_14ComposedLayoutINS4_7SwizzleILi3ELi4ELi3EEENS4_18smem_ptr_flag_bitsILi16EEENSR_INS5_IJNSA_ILi8EEESF_EEENS5_IJSF_SB_EEEEEEEvNS4_8identityESY_S18_vS19_EENS_8epilogue10collective18CollectiveEpilogueINS1B_23Sm100TmaWarpSpecializedILi3ELi2ELi32ELb1ELb0EEEJSG_NS5_IJNSR_ISE_SB_EENSR_INSA_ILi32EEESB_EEEEESH_SI_SH_SI_NS1B_6fusion15FusionCallbacksIS1F_NS1K_17LinearCombinationISH_fSH_fLNS_15FloatRoundStyleE2EEESG_S1J_JEEENS4_5SM1004TMEM4LOAD26SM100_TMEM_LOAD_32dp32b32xESY_NSZ_INS10_ILi2ELi4ELi3EEES13_NSR_INS5_IJS14_S1H_EEENS5_IJS1H_SB_EEEEEEENS4_39AutoVectorizingCopyWithAssumedAlignmentILi128EEENS4_14SM90_TMA_STOREES1Y_S20_S20_EEEvvEEEEvNT_6ParamsE,@"STO_CUDA_ENTRY STV_DEFAULT"
_ZN7cutlass13device_kernelINS_4gemm6kernel13GemmUniversalIN4cute5tupleIJiiiiEEENS1_10collective13CollectiveMmaINS1_35MainloopSm100TmaUmmaWarpSpecializedILi3ELi2ELi4ENS5_IJNS4_1CILi1EEESB_SB_EEEEENS5_IJNSA_ILi128EEENSA_ILi64EEESE_EEENS_6half_tENS5_IJlSB_lEEESH_SI_NS4_8TiledMMAINS4_8MMA_AtomIJNS4_20SM100_MMA_F16BF16_SSISH_SH_fLi128ELi64ELNS4_4UMMA5MajorE0ELSN_0ELNSM_7ScaleInE0ELSO_0EEEEEENS4_6LayoutISC_NS5_IJNSA_ILi0EEESS_SS_EEEEENS5_IJNS4_10UnderscoreESV_SV_EEEEENS4_13SM90_TMA_LOADENS4_14ComposedLayoutINS4_7SwizzleILi3ELi4ELi3EEENS4_18smem_ptr_flag_bitsILi16EEENSR_INS5_IJNSA_ILi8EEESF_EEENS5_IJSF_SB_EEEEEEEvNS4_8identityESY_S18_vS19_EENS_8epilogue10collective18CollectiveEpilogueINS1B_23Sm100TmaWarpSpecializedILi3ELi2ELi32ELb1ELb0EEEJSG_NS5_IJNSR_ISE_SB_EENSR_INSA_ILi32EEESB_EEEEESH_SI_SH_SI_NS1B_6fusion15FusionCallbacksIS1F_NS1K_17LinearCombinationISH_fSH_fLNS_15FloatRoundStyleE2EEESG_S1J_JEEENS4_5SM1004TMEM4LOAD26SM100_TMEM_LOAD_32dp32b32xESY_NSZ_INS10_ILi2ELi4ELi3EEES13_NSR_INS5_IJS14_S1H_EEENS5_IJS1H_SB_EEEEEEENS4_39AutoVectorizingCopyWithAssumedAlignmentILi128EEENS4_14SM90_TMA_STOREES1Y_S20_S20_EEEvvEEEEvNT_6ParamsE:
[----:B------:R-:W1:Y:S01]  /*0000*/  LDC R1, c[0x0][0x37c] ;  /* 0x0000df00ff017b82 */ /* 0x000e620000000800 */
[----:B------:R-:W2:Y:S01]  /*0010*/  S2R R93, SR_TID.X ;  /* 0x00000000005d7919 */ /* 0x000ea20000002100 */
[----:B------:R-:W3:Y:S01]  /*0020*/  LDCU.64 UR4, c[0x0][0x890] ;  /* 0x00011200ff0477ac */ /* 0x000ee20008000a00 */
[----:B------:R-:W-:Y:S02]  /*0030*/  PRMT R88, RZ, 0x7610, R88 ;  /* 0x00007610ff587816 */ /* 0x000fe40000000058 */
[----:B------:R-:W-:Y:S01]  /*0040*/  ELECT P5, URZ, PT ;  /* 0x0000000000ff782f */ /* 0x000fe200038a0000 */
[----:B------:R-:W4:Y:S01]  /*0050*/  LDCU.64 UR46, c[0x0][0x358] ;  /* 0x00006b00ff2e77ac */ /* 0x000f220008000a00 */
[----:B---3--:R-:W-:-:S04]  /*0060*/  UISETP.NE.U32.AND UP0, UPT, UR4, URZ, UPT ;  /* 0x000000ff0400728c */ /* 0x008fc8000bf05070 */
[----:B------:R-:W-:Y:S01]  /*0070*/  UISETP.NE.AND.EX UP0, UPT, UR5, URZ, UPT, UP0 ;  /* 0x000000ff0500728c */ /* 0x000fe2000bf05300 */
[----:B--2---:R-:W-:-:S05]  /*0080*/  SHF.R.U32.HI R92, RZ, 0x5, R93 ;  /* 0x00000005ff5c7819 */ /* 0x004fca000001165d */
[----:B------:R-:W2:Y:S02]  /*0090*/  SHFL.IDX PT, R0, R92, RZ, 0x1f ;  /* 0x00001fff5c007589 */ /* 0x000ea400000e0000 */
[----:B--2---:R-:W-:Y:S01]  /*00a0*/  R2UR UR8, R0 ;  /* 0x00000000000872ca */ /* 0x004fe200000e0000 */
[----:B-1--4-:R-:W-:-:S14]  /*00b0*/  BRA.U UP0, `(.L_x_0) ;  /* 0x00000001002c7547 */ /* 0x012fdc000b800000 */
[----:B------:R-:W1:Y:S02]  /*00c0*/  LDCU.64 UR6, c[0x0][0x888] ;  /* 0x00011100ff0677ac */ /* 0x000e640008000a00 */
[----:B-1----:R-:W-:-:S04]  /*00d0*/  UISETP.NE.U32.AND UP0, UPT, UR6, URZ, UPT ;  /* 0x000000ff0600728c */ /* 0x002fc8000bf05070 */
[----:B------:R-:W-:-:S09]  /*00e0*/  UISETP.NE.AND.EX UP0, UPT, UR7, URZ, UPT, UP0 ;  /* 0x000000ff0700728c */ /* 0x000fd2000bf05300 */
[----:B------:R-:W-:Y:S05]  /*00f0*/  BRA.U !UP0, `(.L_x_1) ;  /* 0x0000000108107547 */ /* 0x000fea000b800000 */
[----:B------:R-:W1:Y:S02]  /*0100*/  LDC.64 R2, c[0x0][0x888] ;  /* 0x00022200ff027b82 */ /* 0x000e640000000a00 */
[----:B-1----:R1:W5:Y:S01]  /*0110*/  LDG.E R49, desc[UR46][R2.64] ;  /* 0x0000002e02317981 */ /* 0x002362000c1e1900 */
[----:B------:R-:W-:Y:S01]  /*0120*/  HFMA2 R88, -RZ, RZ, 0, 5.9604644775390625e-08 ;  /* 0x00000001ff587431 */ /* 0x000fe200000001ff */
[----:B------:R-:W-:Y:S05]  /*0130*/  BRA `(.L_x_0) ;  /* 0x00000000000c7947 */ /* 0x000fea0003800000 */
.L_x_1:
[----:B------:R-:W1:Y:S01]  /*0140*/  LDCU UR6, c[0x0][0x880] ;  /* 0x00011000ff0677ac */ /* 0x000e620008000800 */
[----:B------:R-:W-:Y:S01]  /*0150*/  HFMA2 R88, -RZ, RZ, 0, 5.9604644775390625e-08 ;  /* 0x00000001ff587431 */ /* 0x000fe200000001ff */
[----:B-1----:R-:W-:-:S07]  /*0160*/  MOV R49, UR6 ;  /* 0x0000000600317c02 */ /* 0x002fce0008000f00 */
.L_x_0:
[----:B------:R-:W2:Y:S02]  /*0170*/  LDCU.64 UR6, c[0x0][0x8b0] ;  /* 0x00011600ff0677ac */ /* 0x000ea40008000a00 */
[----:B--2---:R-:W-:-:S04]  /*0180*/  UISETP.NE.U32.AND UP0, UPT, UR6, URZ, UPT ;  /* 0x000000ff0600728c */ /* 0x004fc8000bf05070 */
[----:B------:R-:W-:-:S09]  /*0190*/  UISETP.NE.AND.EX UP0, UPT, UR7, URZ, UPT, UP0 ;  /* 0x000000ff0700728c */ /* 0x000fd2000bf05300 */
[----:B------:R-:W-:Y:S05]  /*01a0*/  BRA.U UP0, `(.L_x_2) ;  /* 0x0000000100247547 */ /* 0x000fea000b800000 */
[----:B------:R-:W2:Y:S02]  /*01b0*/  LDCU.64 UR6, c[0x0][0x8a8] ;  /* 0x00011500ff0677ac */ /* 0x000ea40008000a00 */
[----:B--2---:R-:W-:-:S04]  /*01c0*/  UISETP.NE.U32.AND UP0, UPT, UR6, URZ, UPT ;  /* 0x000000ff0600728c */ /* 0x004fc8000bf05070 */
[----:B------:R-:W-:-:S09]  /*01d0*/  UISETP.NE.AND.EX UP0, UPT, UR7, URZ, UPT, UP0 ;  /* 0x000000ff0700728c */ /* 0x000fd2000bf05300 */
[----:B------:R-:W-:Y:S05]  /*01e0*/  BRA.U !UP0, `(.L_x_3) ;  /* 0x00000001080c7547 */ /* 0x000fea000b800000 */
[----:B-1----:R-:W1:Y:S02]  /*01f0*/  LDC.64 R2, c[0x0][0x8a8] ;  /* 0x00022a00ff027b82 */ /* 0x002e640000000a00 */
[----:B-1----:R2:W5:Y:S01]  /*0200*/  LDG.E R47, desc[UR46][R2.64] ;  /* 0x0000002e022f7981 */ /* 0x002562000c1e1900 */
[----:B------:R-:W-:Y:S05]  /*0210*/  BRA `(.L_x_2) ;  /* 0x0000000000087947 */ /* 0x000fea0003800000 */
.L_x_3:
[----:B------:R-:W2:Y:S02]  /*0220*/  LDCU UR6, c[0x0][0x8a0] ;  /* 0x00011400ff0677ac */ /* 0x000ea40008000800 */
[----:B--2---:R-:W-:Y:S02]  /*0230*/  MOV R47, UR6 ;  /* 0x00000006002f7c02 */ /* 0x004fe40008000f00 */
.L_x_2:
[----:B------:R-:W-:Y:S01]  /*0240*/  IMAD.U32 R0, RZ, RZ, UR8 ;  /* 0x00000008ff007e24 */ /* 0x000fe2000f8e00ff */
[----:B------:R-:W-:Y:S04]  /*0250*/  BSSY.RECONVERGENT B0, `(.L_x_4) ;  /* 0x000000c000007945 */ /* 0x000fe80003800200 */
[C---:B------:R-:W-:Y:S02]  /*0260*/  ISETP.NE.OR P1, PT, R0.reuse, 0x1, !P5 ;  /* 0x000000010000780c */ /* 0x040fe40006f25670 */
[----:B------:R-:W-:-:S11]  /*0270*/  ISETP.NE.OR P0, PT, R0, 0x3, !P5 ;  /* 0x000000030000780c */ /* 0x000fd60006f05670 */
[----:B------:R-:W-:Y:S05]  /*0280*/  @P1 BRA `(.L_x_5) ;  /* 0x0000000000201947 */ /* 0x000fea0003800000 */
[----:B------:R-:W3:Y:S02]  /*0290*/  LDCU.64 UR6, c[0x0][0x348] ;  /* 0x00006900ff0677ac */ /* 0x000ee40008000a00 */
[----:B---3--:R-:W-:Y:S02]  /*02a0*/  UIADD3 UR10, UP1, UPT, UR6, 0x80, URZ ;  /* 0x00000080060a7890 */ /* 0x008fe4000ff3e0ff */
[----:B------:R-:W-:Y:S02]  /*02b0*/  UIADD3 UR6, UP0, UPT, UR6, 0x180, URZ ;  /* 0x0000018006067890 */ /* 0x000fe4000ff1e0ff */
[----:B------:R-:W-:Y:S02]  /*02c0*/  UIADD3.X UR11, UPT, UPT, URZ, UR7, URZ, UP1, !UPT ;  /* 0x00000007ff0b7290 */ /* 0x000fe40008ffe4ff */
[----:B------:R-:W-:-:S07]  /*02d0*/  UIADD3.X UR7, UPT, UPT, URZ, UR7, URZ, UP0, !UPT ;  /* 0x00000007ff077290 */ /* 0x000fce00087fe4ff */
[----:B------:R3:W-:Y:S02]  /*02e0*/  UTMACCTL.PF [UR10] ;  /* 0x000000000a0079b9 */ /* 0x0007e40008040000 */
[----:B------:R3:W-:Y:S02]  /*02f0*/  UTMACCTL.PF [UR6] ;  /* 0x00000000060079b9 */ /* 0x0007e40008040000 */
[----:B---3--:R-:W-:Y:S01]  /*0300*/  NOP ;  /* 0x0000000000007918 */ /* 0x008fe20000000000 */
.L_x_5:
[----:B------:R-:W-:Y:S05]  /*0310*/  BSYNC.RECONVERGENT B0 ;  /* 0x0000000000007941 */ /* 0x000fea0003800200 */
.L_x_4:
[----:B------:R-:W-:Y:S04]  /*0320*/  BSSY.RECONVERGENT B0, `(.L_x_6) ;  /* 0x000000a000007945 */ /* 0x000fe80003800200 */
        /* <DEDUP_REMOVED lines=9> */
.L_x_7:
[----:B------:R-:W-:Y:S05]  /*03c0*/  BSYNC.RECONVERGENT B0 ;  /* 0x0000000000007941 */ /* 0x000fea0003800200 */
.L_x_6:
[----:B------:R-:W3:Y:S01]  /*03d0*/  LDCU.64 UR6, c[0x0][0x888] ;  /* 0x00011100ff0677ac */ /* 0x000ee20008000a00 */
[----:B------:R-:W-:Y:S02]  /*03e0*/  UISETP.EQ.U32.AND UP1, UPT, UR4, URZ, UPT ;  /* 0x000000ff0400728c */ /* 0x000fe4000bf22070 */
[----:B------:R-:W-:Y:S02]  /*03f0*/  UPLOP3.LUT UP2, UPT, UPT, UPT, UPT, 0x80, 0x8 ;  /* 0x000000000008789c */ /* 0x000fe40003f4f070 */
[----:B---3--:R-:W-:-:S04]  /*0400*/  UISETP.NE.U32.AND UP0, UPT, UR6, URZ, UPT ;  /* 0x000000ff0600728c */ /* 0x008fc8000bf05070 */
[----:B------:R-:W-:-:S04]  /*0410*/  UISETP.NE.AND.EX UP0, UPT, UR7, URZ, UPT, UP0 ;  /* 0x000000ff0700728c */ /* 0x000fc8000bf05300 */
[----:B------:R-:W-:-:S04]  /*0420*/  UISETP.EQ.OR.EX UP3, UPT, UR5, URZ, !UP0, UP1 ;  /* 0x000000ff0500728c */ /* 0x000fc8000c762710 */
[----:B------:R-:W-:-:S05]  /*0430*/  UP2UR UR53, UPR, URZ, 0x8 ;  /* 0x00000008ff357883 */ /* 0x000fca0008000000 */
[----:B------:R-:W-:Y:S07]  /*0440*/  BRA.U !UP3, `(.L_x_8) ;  /* 0x000000010b207547 */ /* 0x000fee000b800000 */
[----:B------:R-:W-:Y:S01]  /*0450*/  UISETP.NE.U32.AND UP2, UPT, UR4, URZ, UPT ;  /* 0x000000ff0400728c */ /* 0x000fe2000bf45070 */
[----:B-----5:R-:W-:Y:S01]  /*0460*/  FSETP.NEU.AND P0, PT, R49, RZ, PT ;  /* 0x000000ff3100720b */ /* 0x020fe20003f0d000 */
[----:B------:R-:W-:Y:S02]  /*0470*/  USEL UR4, URZ, 0xffffffff, UP0 ;  /* 0xffffffffff047887 */ /* 0x000fe40008000000 */
[----:B------:R-:W-:-:S10]  /*0480*/  UISETP.NE.AND.EX UP2, UPT, UR5, URZ, UPT, UP2 ;  /* 0x000000ff0500728c */ /* 0x000fd4000bf45320 */
[----:B------:R-:W-:Y:S01]  /*0490*/  VOTEU.ANY UP1, P0 ;  /* 0x0000000000ff7886 */ /* 0x000fe20000020100 */
[----:B------:R-:W-:-:S04]  /*04a0*/  @!UP2 USEL UR4, URZ, 0xffffffff, UP1 ;  /* 0xffffffffff04a887 */ /* 0x000fc80008800000 */
[----:B------:R-:W-:-:S04]  /*04b0*/  ULOP3.LUT UR4, UR4, 0x1, URZ, 0xc0, !UPT ;  /* 0x0000000104047892 */ /* 0x000fc8000f8ec0ff */
[----:B------:R-:W-:-:S11]  /*04c0*/  UISETP.NE.U32.AND UP2, UPT, UR4, 0x1, UPT ;  /* 0x000000010400788c */ /* 0x000fd6000bf45070 */
.L_x_8:
[----:B-12---:R-:W1:Y:S01]  /*04d0*/  SHFL.IDX PT, R2, R92, RZ, 0x1f ;  /* 0x00001fff5c027589 */ /* 0x006e6200000e0000 */
[----:B------:R-:W-:-:S04]  /*04e0*/  UISETP.NE.AND UP1, UPT, UR8, 0x2, UPT ;  /* 0x000000020800788c */ /* 0x000fc8000bf25270 */
[----:B------:R-:W-:Y:S01]  /*04f0*/  USEL UR6, URZ, 0x1, UP1 ;  /* 0x00000001ff067887 */ /* 0x000fe20008800000 */
[----:B-1----:R-:W-:-:S13]  /*0500*/  ISETP.NE.AND P0, PT, R2, RZ, PT ;  /* 0x000000ff0200720c */ /* 0x002fda0003f05270 */
[----:B------:R-:W-:Y:S05]  /*0510*/  @P0 BRA `(.L_x_9) ;  /* 0x0000000000400947 */ /* 0x000fea0003800000 */
[----:B------:R-:W1:Y:S01]  /*0520*/  S2UR UR5, SR_CgaCtaId ;  /* 0x00000000000579c3 */ /* 0x000e620000008800 */
[----:B------:R-:W-:Y:S01]  /*0530*/  UMOV UR7, 0x400 ;  /* 0x0000040000077882 */ /* 0x000fe20000000000 */
[----:B------:R-:W-:Y:S01]  /*0540*/  UMOV UR4, 0x1 ;  /* 0x0000000100047882 */ /* 0x000fe20000000000 */
[----:B------:R-:W-:Y:S01]  /*0550*/  ELECT P0, URZ, PT ;  /* 0x0000000000ff782f */ /* 0x000fe20003800000 */
[----:B------:R-:W-:-:S04]  /*0560*/  UIADD3 UR10, UPT, UPT, -UR4, 0x100000, URZ ;  /* 0x00100000040a7890 */ /* 0x000fc8000fffe1ff */
[----:B------:R-:W-:Y:S02]  /*0570*/  USHF.L.U32 UR11, UR10, 0xb, URZ ;  /* 0x0000000b0a0b7899 */ /* 0x000fe400080006ff */
[----:B------:R-:W-:Y:S02]  /*0580*/  USHF.L.U32 UR10, UR10, 0x1, URZ ;  /* 0x000000010a0a7899 */ /* 0x000fe400080006ff */
[----:B-1----:R-:W-:Y:S01]  /*0590*/  ULEA UR5, UR5, UR7, 0x18 ;  /* 0x0000000705057291 */ /* 0x002fe2000f8ec0ff */
[----:B------:R-:W1:Y:S11]  /*05a0*/  FENCE.VIEW.ASYNC.S ;  /* 0x00000000000073c6 */ /* 0x000e760000000000 */
[----:B-1----:R1:W2:Y:S01]  /*05b0*/  SYNCS.EXCH.64 URZ, [UR5], UR10 ;  /* 0x0000000a05ff75b2 */ /* 0x0022a20008000100 */
[----:B------:R1:W3:Y:S01]  /*05c0*/  SYNCS.EXCH.64 URZ, [UR5+0x18], UR10 ;  /* 0x0000180a05ff75b2 */ /* 0x0002e20008000100 */
[----:B------:R1:W4:Y:S01]  /*05d0*/  SYNCS.EXCH.64 URZ, [UR5+0x8], UR10 ;  /* 0x0000080a05ff75b2 */ /* 0x0003220008000100 */
[----:B------:R1:W1:Y:S01]  /*05e0*/  SYNCS.EXCH.64 URZ, [UR5+0x20], UR10 ;  /* 0x0000200a05ff75b2 */ /* 0x0002620008000100 */
[----:B------:R1:W1:Y:S01]  /*05f0*/  SYNCS.EXCH.64 URZ, [UR5+0x10], UR10 ;  /* 0x0000100a05ff75b2 */ /* 0x0002620008000100 */
[----:B------:R1:W1:Y:S01]  /*0600*/  SYNCS.EXCH.64 URZ, [UR5+0x28], UR10 ;  /* 0x0000280a05ff75b2 */ /* 0x0002620008000100 */
[----:B------:R-:W-:Y:S01]  /*0610*/  NOP ;  /* 0x0000000000007918 */ /* 0x000fe20000000000 */
.L_x_9:
[----:B------:R-:W2:Y:S01]  /*0620*/  SHFL.IDX PT, R2, R92, RZ, 0x1f ;  /* 0x00001fff5c027589 */ /* 0x000ea200000e0000 */
[----:B------:R-:W-:Y:S01]  /*0630*/  NOP ;  /* 0x0000000000007918 */ /* 0x000fe20000000000 */
[----:B--2---:R-:W-:-:S13]  /*0640*/  ISETP.NE.AND P0, PT, R2, 0x1, PT ;  /* 0x000000010200780c */ /* 0x004fda0003f05270 */
[----:B------:R-:W-:Y:S05]  /*0650*/  @P0 BRA `(.L_x_10) ;  /* 0x0000000000500947 */ /* 0x000fea0003800000 */
[----:B------:R-:W2:Y:S01]  /*0660*/  S2UR UR7, SR_CgaCtaId ;  /* 0x00000000000779c3 */ /* 0x000ea20000008800 */
[----:B------:R-:W-:Y:S01]  /*0670*/  UMOV UR9, 0x400 ;  /* 0x0000040000097882 */ /* 0x000fe20000000000 */
[----:B-1----:R-:W-:Y:S01]  /*0680*/  UMOV UR5, 0x20 ;  /* 0x0000002000057882 */ /* 0x002fe20000000000 */
[----:B------:R-:W-:Y:S01]  /*0690*/  UMOV UR4, 0x80 ;  /* 0x0000008000047882 */ /* 0x000fe20000000000 */
[----:B------:R-:W-:-:S04]  /*06a0*/  UIADD3 UR10, UPT, UPT, -UR5, 0x100000, URZ ;  /* 0x00100000050a7890 */ /* 0x000fc8000fffe1ff */
[----:B------:R-:W-:Y:S02]  /*06b0*/  USHF.L.U32 UR11, UR10, 0xb, URZ ;  /* 0x0000000b0a0b7899 */ /* 0x000fe400080006ff */
[----:B------:R-:W-:Y:S02]  /*06c0*/  USHF.L.U32 UR10, UR10, 0x1, URZ ;  /* 0x000000010a0a7899 */ /* 0x000fe400080006ff */
[----:B------:R-:W-:-:S04]  /*06d0*/  UIADD3 UR4, UPT, UPT, -UR4, 0x100000, URZ ;  /* 0x0010000004047890 */ /* 0x000fc8000fffe1ff */
[----:B------:R-:W-:Y:S02]  /*06e0*/  USHF.L.U32 UR5, UR4, 0xb, URZ ;  /* 0x0000000b04057899 */ /* 0x000fe400080006ff */
[----:B------:R-:W-:Y:S01]  /*06f0*/  USHF.L.U32 UR4, UR4, 0x1, URZ ;  /* 0x0000000104047899 */ /* 0x000fe200080006ff */
[----:B------:R-:W-:Y:S01]  /*0700*/  ELECT P0, URZ, PT ;  /* 0x0000000000ff782f */ /* 0x000fe20003800000 */
[----:B--2---:R-:W-:Y:S01]  /*0710*/  ULEA UR7, UR7, UR9, 0x18 ;  /* 0x0000000907077291 */ /* 0x004fe2000f8ec0ff */
[----:B------:R-:W1:Y:S11]  /*0720*/  FENCE.VIEW.ASYNC.S ;  /* 0x00000000000073c6 */ /* 0x000e760000000000 */
[----:B-1----:R2:W1:Y:S01]  /*0730*/  SYNCS.EXCH.64 URZ, [UR7+0x30], UR10 ;  /* 0x0000300a07ff75b2 */ /* 0x0024620008000100 */
[----:B------:R2:W1:Y:S01]  /*0740*/  SYNCS.EXCH.64 URZ, [UR7+0x48], UR4 ;  /* 0x0000480407ff75b2 */ /* 0x0004620008000100 */
[----:B------:R2:W1:Y:S01]  /*0750*/  SYNCS.EXCH.64 URZ, [UR7+0x38], UR10 ;  /* 0x0000380a07ff75b2 */ /* 0x0004620008000100 */
[----:B------:R2:W1:Y:S01]  /*0760*/  SYNCS.EXCH.64 URZ, [UR7+0x50], UR4 ;  /* 0x0000500407ff75b2 */ /* 0x0004620008000100 */
[----:B------:R2:W1:Y:S01]  /*0770*/  SYNCS.EXCH.64 URZ, [UR7+0x40], UR10 ;  /* 0x0000400a07ff75b2 */ /* 0x0004620008000100 */
[----:B------:R2:W1:Y:S02]  /*0780*/  SYNCS.EXCH.64 URZ, [UR7+0x58], UR4 ;  /* 0x0000580407ff75b2 */ /* 0x0004640008000100 */
[----:B--2---:R-:W-:Y:S01]  /*0790*/  NOP ;  /* 0x0000000000007918 */ /* 0x004fe20000000000 */
.L_x_10:
[----:B------:R-:W2:Y:S01]  /*07a0*/  SHFL.IDX PT, R2, R92, RZ, 0x1f ;  /* 0x00001fff5c027589 */ /* 0x000ea200000e0000 */
[----:B------:R-:W-:Y:S01]  /*07b0*/  NOP ;  /* 0x0000000000007918 */ /* 0x000fe20000000000 */
[----:B--2---:R-:W-:-:S13]  /*07c0*/  ISETP.NE.AND P0, PT, R2, 0x3, PT ;  /* 0x000000030200780c */ /* 0x004fda0003f05270 */
[----:B------:R-:W-:Y:S05]  /*07d0*/  @P0 BRA `(.L_x_11) ;  /* 0x0000000000300947 */ /* 0x000fea0003800000 */
[----:B-1----:R-:W1:Y:S01]  /*07e0*/  S2UR UR5, SR_CgaCtaId ;  /* 0x00000000000579c3 */ /* 0x002e620000008800 */
        /* <DEDUP_REMOVED lines=8> */
[----:B-1----:R2:W1:Y:S01]  /*0870*/  SYNCS.EXCH.64 URZ, [UR5+0x60], UR10 ;  /* 0x0000600a05ff75b2 */ /* 0x0024620008000100 */
[----:B------:R2:W1:Y:S02]  /*0880*/  SYNCS.EXCH.64 URZ, [UR5+0x68], UR10 ;  /* 0x0000680a05ff75b2 */ /* 0x0004640008000100 */
[----:B--2---:R-:W-:Y:S01]  /*0890*/  NOP ;  /* 0x0000000000007918 */ /* 0x004fe20000000000 */
.L_x_11:
[----:B------:R-:W2:Y:S01]  /*08a0*/  SHFL.IDX PT, R2, R92, RZ, 0x1f ;  /* 0x00001fff5c027589 */ /* 0x000ea200000e0000 */
[----:B------:R-:W-:Y:S01]  /*08b0*/  NOP ;  /* 0x0000000000007918 */ /* 0x000fe20000000000 */
[----:B--2---:R-:W-:-:S13]  /*08c0*/  ISETP.NE.AND P0, PT, R2, 0x4, PT ;  /* 0x000000040200780c */ /* 0x004fda0003f05270 */
[----:B------:R-:W-:Y:S05]  /*08d0*/  @P0 BRA `(.L_x_12) ;  /* 0x00000000004c0947 */ /* 0x000fea0003800000 */
[----:B-1----:R-:W1:Y:S01]  /*08e0*/  S2UR UR5, SR_CgaCtaId ;  /* 0x00000000000579c3 */ /* 0x002e620000008800 */
[----:B------:R-:W-:Y:S01]  /*08f0*/  UMOV UR9, 0x100 ;  /* 0x0000010000097882 */ /* 0x000fe20000000000 */
[----:B------:R-:W-:Y:S01]  /*0900*/  UMOV UR7, 0x400 ;  /* 0x0000040000077882 */ /* 0x000fe20000000000 */
[----:B------:R-:W-:Y:S01]  /*0910*/  USEL UR9, UR9, 0xe0, UP2 ;  /* 0x000000e009097887 */ /* 0x000fe20009000000 */
[----:B------:R-:W-:Y:S01]  /*0920*/  UMOV UR4, 0x1 ;  /* 0x0000000100047882 */ /* 0x000fe20000000000 */
[----:B------:R-:W-:Y:S01]  /*0930*/  ELECT P0, URZ, PT ;  /* 0x0000000000ff782f */ /* 0x000fe20003800000 */
[----:B------:R-:W-:-:S04]  /*0940*/  UIADD3 UR10, UPT, UPT, -UR4, 0x100000, URZ ;  /* 0x00100000040a7890 */ /* 0x000fc8000fffe1ff */
[----:B------:R-:W-:Y:S02]  /*0950*/  USHF.L.U32 UR11, UR10, 0xb, URZ ;  /* 0x0000000b0a0b7899 */ /* 0x000fe400080006ff */
[----:B------:R-:W-:Y:S02]  /*0960*/  USHF.L.U32 UR10, UR10, 0x1, URZ ;  /* 0x000000010a0a7899 */ /* 0x000fe400080006ff */
[----:B------:R-:W-:-:S04]  /*0970*/  UIADD3 UR12, UPT, UPT, -UR9, 0x100000, URZ ;  /* 0x00100000090c7890 */ /* 0x000fc8000fffe1ff */
[----:B------:R-:W-:Y:S02]  /*0980*/  USHF.L.U32 UR13, UR12, 0xb, URZ ;  /* 0x0000000b0c0d7899 */ /* 0x000fe400080006ff */
[----:B------:R-:W-:Y:S02]  /*0990*/  USHF.L.U32 UR12, UR12, 0x1, URZ ;  /* 0x000000010c0c7899 */ /* 0x000fe400080006ff */
[----:B-1----:R-:W-:Y:S01]  /*09a0*/  ULEA UR5, UR5, UR7, 0x18 ;  /* 0x0000000705057291 */ /* 0x002fe2000f8ec0ff */
[----:B------:R-:W1:Y:S11]  /*09b0*/  FENCE.VIEW.ASYNC.S ;  /* 0x00000000000073c6 */ /* 0x000e760000000000 */
[----:B-1----:R2:W1:Y:S01]  /*09c0*/  SYNCS.EXCH.64 URZ, [UR5+0x70], UR10 ;  /* 0x0000700a05ff75b2 */ /* 0x0024620008000100 */
[----:B------:R2:W1:Y:S01]  /*09d0*/  SYNCS.EXCH.64 URZ, [UR5+0x80], UR12 ;  /* 0x0000800c05ff75b2 */ /* 0x0004620008000100 */
[----:B------:R2:W1:Y:S01]  /*09e0*/  SYNCS.EXCH.64 URZ, [UR5+0x78], UR10 ;  /* 0x0000780a05ff75b2 */ /* 0x0004620008000100 */
[----:B------:R2:W1:Y:S02]  /*09f0*/  SYNCS.EXCH.64 URZ, [UR5+0x88], UR12 ;  /* 0x0000880c05ff75b2 */ /* 0x0004640008000100 */
[----:B--2---:R-:W-:Y:S01]  /*0a00*/  NOP ;  /* 0x0000000000007918 */ /* 0x004fe20000000000 */
.L_x_12:
        /* <DEDUP_REMOVED lines=22> */
[----:B------:R2:W1:Y:S01]  /*0b70*/  SYNCS.EXCH.64 URZ, [UR7+0xc0], UR4 ;  /* 0x0000c00407ff75b2 */ /* 0x0004620008000100 */
[----:B------:R2:W1:Y:S01]  /*0b80*/  SYNCS.EXCH.64 URZ, [UR7+0xa8], UR10 ;  /* 0x0000a80a07ff75b2 */ /* 0x0004620008000100 */
[----:B------:R2:W1:Y:S02]  /*0b90*/  SYNCS.EXCH.64 URZ, [UR7+0xc8], UR4 ;  /* 0x0000c80407ff75b2 */ /* 0x0004640008000100 */
[----:B--2---:R-:W-:Y:S01]  /*0ba0*/  NOP ;  /* 0x0000000000007918 */ /* 0x004fe20000000000 */
.L_x_13:
        /* <DEDUP_REMOVED lines=18> */
.L_x_14:
[----:B-1----:R-:W1:Y:S01]  /*0cd0*/  S2UR UR5, SR_CTAID.X ;  /* 0x00000000000579c3 */ /* 0x002e620000002500 */
[----:B------:R-:W-:-:S05]  /*0ce0*/  CS2R.32 R87, SR_CgaSize ;  /* 0x0000000000577805 */ /* 0x000fca0000008a00 */
[----:B------:R-:W-:-:S05]  /*0cf0*/  IMAD R87, R87, -0xa0, RZ ;  /* 0xffffff6057577824 */ /* 0x000fca00078e02ff */
[----:B------:R-:W-:-:S14]  /*0d00*/  R2UR UR9, R87 ;  /* 0x00000000570972ca */ /* 0x000fdc00000e0000 */
[----:B------:R-:W2:Y:S01]  /*0d10*/  LDCU UR9, c[0x0][UR9+0x2b0] ;  /* 0x00005600090977ac */ /* 0x000ea20008000800 */
[----:B------:R-:W-:Y:S01]  /*0d20*/  NOP ;  /* 0x0000000000007918 */ /* 0x000fe20000000000 */
[----:B------:R-:W-:-:S05]  /*0d30*/  CS2R.32 R87, SR_CgaSize ;  /* 0x0000000000577805 */ /* 0x000fca0000008a00 */
[----:B------:R-:W-:-:S05]  /*0d40*/  IMAD R87, R87, -0xa0, RZ ;  /* 0xffffff6057577824 */ /* 0x000fca00078e02ff */
[----:B------:R-:W-:-:S14]  /*0d50*/  R2UR UR7, R87 ;  /* 0x00000000570772ca */ /* 0x000fdc00000e0000 */
[----:B------:R-:W3:Y:S01]  /*0d60*/  LDCU UR7, c[0x0][UR7+0x2b4] ;  /* 0x00005680070777ac */ /* 0x000ee20008000800 */
[----:B------:R-:W4:Y:S08]  /*0d70*/  S2UR UR4, SR_CTAID.Y ;  /* 0x00000000000479c3 */ /* 0x000f300000002600 */
[----:B------:R-:W3:Y:S01]  /*0d80*/  LDC R10, c[0x0][0xb24] ;  /* 0x0002c900ff0a7b82 */ /* 0x000ee20000000800 */
[----:B-1----:R-:W-:-:S02]  /*0d90*/  I2FP.F32.U32 R87, UR5 ;  /* 0x0000000500577c45 */ /* 0x002fc40008201000 */
[----:B------:R-:W-:-:S05]  /*0da0*/  CS2R.32 R3, SR_CgaSize ;  /* 0x0000000000037805 */ /* 0x000fca0000008a00 */
[----:B------:R-:W-:-:S06]  /*0db0*/  IMAD R3, R3, -0xa0, RZ ;  /* 0xffffff6003037824 */ /* 0x000fcc00078e02ff */
[----:B------:R-:W1:Y:S01]  /*0dc0*/  LDC R3, c[0x0][R3+0x2a0] ;  /* 0x0000a80003037b82 */ /* 0x000e620000000800 */
[----:B------:R-:W-:Y:S01]  /*0dd0*/  MOV R15, UR5 ;  /* 0x00000005000f7c02 */ /* 0x000fe20008000f00 */
[----:B--2---:R-:W-:Y:S01]  /*0de0*/  FMUL R87, R87, UR9 ;  /* 0x0000000957577c20 */ /* 0x004fe20008400000 */
[----:B----4-:R-:W-:Y:S02]  /*0df0*/  I2FP.F32.U32 R86, UR4 ;  /* 0x0000000400567c45 */ /* 0x010fe40008201000 */
[----:B------:R-:W-:-:S05]  /*0e00*/  CS2R.32 R2, SR_CgaSize ;  /* 0x0000000000027805 */ /* 0x000fca0000008a00 */
[----:B------:R-:W-:-:S06]  /*0e10*/  IMAD R2, R2, -0xa0, RZ ;  /* 0xffffff6002027824 */ /* 0x000fcc00078e02ff */
[----:B------:R-:W2:Y:S01]  /*0e20*/  LDC R2, c[0x0][R2+0x2a4] ;  /* 0x0000a90002027b82 */ /* 0x000ea20000000800 */
[----:B------:R-:W-:Y:S01]  /*0e30*/  MOV R14, UR4 ;  /* 0x00000004000e7c02 */ /* 0x000fe20008000f00 */
[----:B------:R-:W4:Y:S01]  /*0e40*/  F2I.U32.TRUNC.NTZ R87, R87 ;  /* 0x0000005700577305 */ /* 0x000f22000020f000 */
[----:B---3--:R-:W-:-:S05]  /*0e50*/  FMUL R86, R86, UR7 ;  /* 0x0000000756567c20 */ /* 0x008fca0008400000 */
[----:B------:R-:W-:Y:S01]  /*0e60*/  BAR.SYNC.DEFER_BLOCKING 0x0 ;  /* 0x0000000000007b1d */ /* 0x000fe20000010000 */
[----:B------:R-:W-:-:S05]  /*0e70*/  ISETP.GE.AND P0, PT, R10, 0x1, PT ;  /* 0x000000010a00780c */ /* 0x000fca0003f06270 */
[----:B------:R-:W3:Y:S02]  /*0e80*/  F2I.U32.TRUNC.NTZ R86, R86 ;  /* 0x0000005600567305 */ /* 0x000ee4000020f000 */
[----:B------:R-:W2:Y:S01]  /*0e90*/  S2UR UR36, SR_CTAID.Z ;  /* 0x00000000002479c3 */ /* 0x000ea20000002700 */
[----:B----4-:R-:W-:-:S05]  /*0ea0*/  IADD3 R87, PT, PT, -R87, RZ, RZ ;  /* 0x000000ff57577210 */ /* 0x010fca0007ffe1ff */
[----:B-1----:R-:W-:Y:S01]  /*0eb0*/  IMAD R87, R3, R87, UR5 ;  /* 0x0000000503577e24 */ /* 0x002fe2000f8e0257 */
[----:B---3--:R-:W-:-:S05]  /*0ec0*/  IADD3 R86, PT, PT, -R86, RZ, RZ ;  /* 0x000000ff56567210 */ /* 0x008fca0007ffe1ff */
[----:B--2---:R-:W-:Y:S01]  /*0ed0*/  IMAD R86, R2, R86, UR4 ;  /* 0x0000000402567e24 */ /* 0x004fe2000f8e0256 */
[----:B------:R-:W-:Y:S06]  /*0ee0*/  @!P0 BRA `(.L_x_15) ;  /* 0x0000000000b88947 */ /* 0x000fec0003800000 */
[----:B------:R-:W1:Y:S01]  /*0ef0*/  LDC.64 R4, c[0x0][0xb18] ;  /* 0x0002c600ff047b82 */ /* 0x000e620000000a00 */
[----:B------:R-:W-:-:S07]  /*0f00*/  ISETP.NE.AND P0, PT, R10, 0x1, PT ;  /* 0x000000010a00780c */ /* 0x000fce0003f05270 */
[----:B------:R-:W2:Y:S08]  /*0f10*/  LDC R9, c[0x0][0xb0c] ;  /* 0x0002c300ff097b82 */ /* 0x000eb00000000800 */
[----:B------:R-:W3:Y:S08]  /*0f20*/  LDC R12, c[0x0][0x370] ;  /* 0x0000dc00ff0c7b82 */ /* 0x000ef00000000800 */
[----:B------:R-:W4:Y:S01]  /*0f30*/  LDC R11, c[0x0][0x374] ;  /* 0x0000dd00ff0b7b82 */ /* 0x000f220000000800 */
[----:B-1----:R-:W-:-:S07]  /*0f40*/  ISETP.NE.AND P1, PT, R4, 0x1, PT ;  /* 0x000000010400780c */ /* 0x002fce0003f25270 */
[----:B------:R-:W3:Y:S01]  /*0f50*/  LDC.64 R6, c[0x0][0xb10] ;  /* 0x0002c400ff067b82 */ /* 0x000ee20000000a00 */
[----:B--2---:R-:W-:-:S07]  /*0f60*/  ISETP.NE.AND P2, PT, R9, 0x1, PT ;  /* 0x000000010900780c */ /* 0x004fce0003f45270 */
[----:B------:R-:W1:Y:S08]  /*0f70*/  LDC R8, c[0x0][0xb20] ;  /* 0x0002c800ff087b82 */ /* 0x000e700000000800 */
[----:B------:R-:W2:Y:S01]  /*0f80*/  LDC.64 R2, c[0x0][0xb28] ;  /* 0x0002ca00ff027b82 */ /* 0x000ea20000000a00 */
[----:B----4-:R-:W-:-:S04]  /*0f90*/  IMAD.HI.U32 R13, R11, R5, RZ ;  /* 0x000000050b0d7227 */ /* 0x010fc800078e00ff */
[----:B------:R-:W-:-:S04]  /*0fa0*/  IMAD.HI.U32 R5, R14, R5, RZ ;  /* 0x000000050e057227 */ /* 0x000fc800078e00ff */
[----:B---3--:R-:W-:-:S05]  /*0fb0*/  IMAD.HI.U32 R16, R12, R6, RZ ;  /* 0x000000060c107227 */ /* 0x008fca00078e00ff */
[-C--:B------:R-:W-:Y:S01]  /*0fc0*/  @P2 SHF.R.U32.HI R12, RZ, R7.reuse, R16 ;  /* 0x00000007ff0c2219 */ /* 0x080fe20000011610 */
[----:B------:R-:W-:Y:S01]  /*0fd0*/  IMAD.HI.U32 R16, R15, R6, RZ ;  /* 0x000000060f107227 */ /* 0x000fe200078e00ff */
[-C--:B-1----:R-:W-:Y:S02]  /*0fe0*/  @P1 SHF.R.U32.HI R11, RZ, R8.reuse, R13 ;  /* 0x00000008ff0b1219 */ /* 0x082fe4000001160d */
[----:B------:R-:W-:Y:S02]  /*0ff0*/  SHF.R.U32.HI R5, RZ, R8, R5 ;  /* 0x00000008ff057219 */ /* 0x000fe40000011605 */
[----:B------:R-:W-:Y:S02]  /*1000*/  SHF.R.U32.HI R16, RZ, R7, R16 ;  /* 0x00000007ff107219 */ /* 0x000fe40000011610 */
[----:B------:R-:W-:Y:S01]  /*1010*/  SEL R5, R14, R5, !P1 ;  /* 0x000000050e057207 */ /* 0x000fe20004800000 */
[----:B--2---:R-:W-:Y:S01]  /*1020*/  IMAD.HI.U32 R13, R11, R2, RZ ;  /* 0x000000020b0d7227 */ /* 0x004fe200078e00ff */
[----:B------:R-:W-:-:S03]  /*1030*/  SEL R16, R15, R16, !P2 ;  /* 0x000000100f107207 */ /* 0x000fc60005000000 */
[----:B------:R-:W-:Y:S01]  /*1040*/  IMAD.HI.U32 R6, R12, R2, RZ ;  /* 0x000000020c067227 */ /* 0x000fe200078e00ff */
[----:B------:R-:W-:-:S04]  /*1050*/  @P0 SHF.R.U32.HI R11, RZ, R3, R13 ;  /* 0x00000003ff0b0219 */ /* 0x000fc8000001160d */
[----:B------:R-:W-:Y:S01]  /*1060*/  @P0 SHF.R.U32.HI R12, RZ, R3, R6 ;  /* 0x00000003ff0c0219 */ /* 0x000fe20000011606 */
[----:B------:R-:W-:-:S04]  /*1070*/  IMAD R11, R11, R10, RZ ;  /* 0x0000000a0b0b7224 */ /* 0x000fc800078e02ff */
[----:B------:R-:W-:Y:S01]  /*1080*/  IMAD R6, R12, R10, RZ ;  /* 0x0000000a0c067224 */ /* 0x000fe200078e02ff */
[----:B------:R-:W-:-:S04]  /*1090*/  ISETP.GE.AND P1, PT, R5, R11, PT ;  /* 0x0000000b0500720c */ /* 0x000fc80003f26270 */
[----:B------:R-:W-:Y:S01]  /*10a0*/  ISETP.GE.OR P1, PT, R16, R6, P1 ;  /* 0x000000061000720c */ /* 0x000fe20000f26670 */
[----:B------:R-:W-:-:S05]  /*10b0*/  IMAD.HI.U32 R6, R5, R2, RZ ;  /* 0x0000000205067227 */ /* 0x000fca00078e00ff */
[----:B------:R-:W-:-:S04]  /*10c0*/  SHF.R.U32.HI R6, RZ, R3, R6 ;  /* 0x00000003ff067219 */ /* 0x000fc80000011606 */
[----:B------:R-:W-:-:S03]  /*10d0*/  SEL R6, R5, R6, !P0 ;  /* 0x0000000605067207 */ /* 0x000fc60004000000 */
[----:B------:R-:W-:Y:S01]  /*10e0*/  @!P1 IMAD.HI.U32 R7, R16, R2, RZ ;  /* 0x0000000210079227 */ /* 0x000fe200078e00ff */
[----:B------:R-:W-:-:S04]  /*10f0*/  IADD3 R2, PT, PT, -R6, RZ, RZ ;  /* 0x000000ff06027210 */ /* 0x000fc80007ffe1ff */
[----:B------:R-:W-:Y:S01]  /*1100*/  @!P1 SHF.R.U32.HI R3, RZ, R3, R7 ;  /* 0x00000003ff039219 */ /* 0x000fe20000011607 */
[----:B------:R-:W-:Y:S01]  /*1110*/  IMAD R2, R10, R2, R5 ;  /* 0x000000020a027224 */ /* 0x000fe200078e0205 */
[----:B------:R-:W-:Y:S02]  /*1120*/  IADD3 R7, PT, PT, -R5, RZ, RZ ;  /* 0x000000ff05077210 */ /* 0x000fe40007ffe1ff */
[----:B------:R-:W-:-:S03]  /*1130*/  @!P1 SEL R3, R16, R3, !P0 ;  /* 0x0000000310039207 */ /* 0x000fc60004000000 */
[----:B------:R-:W-:Y:S02]  /*1140*/  IMAD R7, R4, R7, R14 ;  /* 0x0000000704077224 */ /* 0x000fe400078e020e */
[--C-:B------:R-:W-:Y:S02]  /*1150*/  @!P1 IMAD.IADD R6, R6, 0x1, -R3.reuse ;  /* 0x0000000106069824 */ /* 0x100fe400078e0a03 */
[----:B------:R-:W-:Y:S01]  /*1160*/  @!P1 IMAD R3, R2, R12, R3 ;  /* 0x0000000c02039224 */ /* 0x000fe200078e0203 */
[----:B------:R-:W-:Y:S01]  /*1170*/  IADD3 R2, PT, PT, -R16, RZ, RZ ;  /* 0x000000ff10027210 */ /* 0x000fe20007ffe1ff */
[----:B------:R-:W-:Y:S02]  /*1180*/  @!P1 IMAD R5, R6, R10, R16 ;  /* 0x0000000a06059224 */ /* 0x000fe400078e0210 */
[----:B------:R-:W-:Y:S02]  /*1190*/  @!P1 IMAD.MOV.U32 R16, RZ, RZ, R3 ;  /* 0x000000ffff109224 */ /* 0x000fe400078e0003 */
[----:B------:R-:W-:-:S02]  /*11a0*/  IMAD R2, R9, R2, R15 ;  /* 0x0000000209027224 */ /* 0x000fc400078e020f */
[----:B------:R-:W-:Y:S02]  /*11b0*/  IMAD R14, R5, R4, R7 ;  /* 0x00000004050e7224 */ /* 0x000fe400078e0207 */
[----:B------:R-:W-:Y:S02]  /*11c0*/  IMAD R15, R16, R9, R2 ;  /* 0x00000009100f7224 */ /* 0x000fe400078e0202 */
.L_x_15:
[----:B------:R-:W1:Y:S01]  /*11d0*/  LDCU UR4, c[0x0][0xb30] ;  /* 0x00016600ff0477ac */ /* 0x000e620008000800 */
[----:B------:R-:W2:Y:S08]  /*11e0*/  S2UR UR37, SR_CgaCtaId ;  /* 0x00000000002579c3 */ /* 0x000eb00000008800 */
[----:B------:R-:W3:Y:S01]  /*11f0*/  LDC R40, c[0x0][0xb24] ;  /* 0x0002c900ff287b82 */ /* 0x000ee20000000800 */
[----:B-1----:R-:W-:-:S09]  /*1200*/  UISETP.NE.AND UP1, UPT, UR4, 0x1, UPT ;  /* 0x000000010400788c */ /* 0x002fd2000bf25270 */
[----:B--2---:R-:W-:Y:S05]  /*1210*/  BRA.U UP1, `(.L_x_16) ;  /* 0x0000000101407547 */ /* 0x004fea000b800000 */
[----:B------:R-:W1:Y:S08]  /*1220*/  LDC.64 R4, c[0x0][0xb10] ;  /* 0x0002c400ff047b82 */ /* 0x000e700000000a00 */
[----:B------:R-:W2:Y:S08]  /*1230*/  LDC.64 R2, c[0x0][0xb18] ;  /* 0x0002c600ff027b82 */ /* 0x000eb00000000a00 */
[----:B------:R-:W4:Y:S08]  /*1240*/  LDC R6, c[0x0][0xb20] ;  /* 0x0002c800ff067b82 */ /* 0x000f300000000800 */
[----:B------:R-:W3:Y:S01]  /*1250*/  LDC R7, c[0x0][0xb0c] ;  /* 0x0002c300ff077b82 */ /* 0x000ee20000000800 */
[----:B-1----:R-:W-:-:S05]  /*1260*/  IMAD.HI.U32 R4, R15, R4, RZ ;  /* 0x000000040f047227 */ /* 0x002fca00078e00ff */
[----:B------:R-:W-:Y:S01]  /*1270*/  SHF.R.U32.HI R4, RZ, R5, R4 ;  /* 0x00000005ff047219 */ /* 0x000fe20000011604 */
[----:B--2---:R-:W-:Y:S01]  /*1280*/  IMAD.HI.U32 R3, R14, R3, RZ ;  /* 0x000000030e037227 */ /* 0x004fe200078e00ff */
[----:B------:R-:W-:-:S04]  /*1290*/  ISETP.NE.AND P0, PT, R2, 0x1, PT ;  /* 0x000000010200780c */ /* 0x000fc80003f05270 */
[----:B----4-:R-:W-:-:S04]  /*12a0*/  SHF.R.U32.HI R3, RZ, R6, R3 ;  /* 0x00000006ff037219 */ /* 0x010fc80000011603 */
[----:B------:R-:W-:Y:S02]  /*12b0*/  SEL R3, R14, R3, !P0 ;  /* 0x000000030e037207 */ /* 0x000fe40004000000 */
[----:B---3--:R-:W-:-:S04]  /*12c0*/  ISETP.NE.AND P1, PT, R7, 0x1, PT ;  /* 0x000000010700780c */ /* 0x008fc80003f25270 */
[----:B------:R-:W-:-:S05]  /*12d0*/  SEL R4, R15, R4, !P1 ;  /* 0x000000040f047207 */ /* 0x000fca0004800000 */
[----:B------:R-:W-:Y:S02]  /*12e0*/  IMAD.IADD R5, R3, 0x1, -R4 ;  /* 0x0000000103057824 */ /* 0x000fe400078e0a04 */
[----:B------:R-:W-:Y:S02]  /*12f0*/  IMAD.IADD R3, R4, 0x1, -R3 ;  /* 0x0000000104037824 */ /* 0x000fe400078e0a03 */
[----:B------:R-:W-:Y:S02]  /*1300*/  IMAD R15, R5, R7, R15 ;  /* 0x00000007050f7224 */ /* 0x000fe400078e020f */
[----:B------:R-:W-:-:S07]  /*1310*/  IMAD R14, R3, R2, R14 ;  /* 0x00000002030e7224 */ /* 0x000fce00078e020e */
.L_x_16:
[----:B------:R-:W-:Y:S01]  /*1320*/  BAR.SYNC.DEFER_BLOCKING 0x0 ;  /* 0x0000000000007b1d */ /* 0x000fe20000010000 */
[----:B------:R-:W-:Y:S01]  /*1330*/  UISETP.NE.AND UP1, UPT, UR8, 0x2, UPT ;  /* 0x000000020800788c */ /* 0x000fe2000bf25270 */
[----:B------:R-:W-:Y:S02]  /*1340*/  ISETP.NE.OR P5, PT, R0, 0x2, !P5 ;  /* 0x000000020000780c */ /* 0x000fe40006fa5670 */
[----:B------:R-:W-:-:S06]  /*1350*/  LOP3.LUT R2, R93, 0x1f, RZ, 0xc0, !PT ;  /* 0x0000001f5d027812 */ /* 0x000fcc00078ec0ff */
[----:B------:R-:W-:Y:S05]  /*1360*/  BRA.U UP1, `(.L_x_17) ;  /* 0x0000001101907547 */ /* 0x000fea000b800000 */
[----:B------:R-:W1:Y:S01]  /*1370*/  LDCU UR13, c[0x0][0x38c] ;  /* 0x00007180ff0d77ac */ /* 0x000e620008000800 */
[----:B------:R-:W2:Y:S01]  /*1380*/  LDC R8, c[0x0][0x370] ;  /* 0x0000dc00ff087b82 */ /* 0x000ea20000000800 */
[----:B------:R-:W-:Y:S01]  /*1390*/  PLOP3.LUT P1, PT, PT, PT, UP2, 0x80, 0x8 ;  /* 0x000000000008781c */ /* 0x000fe20003f2f028 */
[----:B------:R-:W-:Y:S01]  /*13a0*/  IMAD.MOV.U32 R17, RZ, RZ, 0x1 ;  /* 0x00000001ff117424 */ /* 0x000fe200078e00ff */
[----:B------:R-:W-:Y:S01]  /*13b0*/  ISETP.EQ.OR P4, PT, R2, RZ, P5 ;  /* 0x000000ff0200720c */ /* 0x000fe20002f82670 */
[----:B------:R-:W-:Y:S01]  /*13c0*/  IMAD.MOV.U32 R16, RZ, RZ, RZ ;  /* 0x000000ffff107224 */ /* 0x000fe200078e00ff */
[----:B------:R-:W-:Y:S02]  /*13d0*/  PLOP3.LUT P1, PT, P1, PT, PT, 0x8, 0x80 ;  /* 0x000000000080781c */ /* 0x000fe40000f2e170 */
[----:B------:R-:W-:Y:S01]  /*13e0*/  CS2R R12, SRZ ;  /* 0x00000000000c7805 */ /* 0x000fe2000001ff00 */
[----:B------:R-:W-:Y:S01]  /*13f0*/  IMAD.MOV.U32 R11, RZ, RZ, 0x1 ;  /* 0x00000001ff0b7424 */ /* 0x000fe200078e00ff */
[----:B------:R-:W4:Y:S01]  /*1400*/  LDC R0, c[0x0][0x374] ;  /* 0x0000dd00ff007b82 */ /* 0x000f220000000800 */
[----:B------:R-:W2:Y:S01]  /*1410*/  LDCU.64 UR22, c[0x0][0x348] ;  /* 0x00006900ff1677ac */ /* 0x000ea20008000a00 */
[----:B------:R-:W-:Y:S01]  /*1420*/  UMOV UR6, URZ ;  /* 0x000000ff00067c82 */ /* 0x000fe20008000000 */
[----:B-1----:R-:W-:-:S04]  /*1430*/  UIADD3 UR5, UPT, UPT, UR13, 0x7f, URZ ;  /* 0x0000007f0d057890 */ /* 0x002fc8000fffe0ff */
[----:B------:R-:W-:-:S04]  /*1440*/  USHF.R.S32.HI UR4, URZ, 0x1f, UR5 ;  /* 0x0000001fff047899 */ /* 0x000fc80008011405 */
[----:B------:R-:W-:-:S04]  /*1450*/  ULEA.HI UR4, UR4, UR5, URZ, 0x7 ;  /* 0x0000000504047291 */ /* 0x000fc8000f8f38ff */
[----:B------:R-:W-:Y:S02]  /*1460*/  USHF.R.S32.HI UR15, URZ, 0x7, UR4 ;  /* 0x00000007ff0f7899 */ /* 0x000fe40008011404 */
[----:B------:R-:W-:Y:S02]  /*1470*/  UIADD3 UR4, UPT, UPT, UR13, -0x1, URZ ;  /* 0xffffffff0d047890 */ /* 0x000fe4000fffe0ff */
[----:B------:R-:W-:Y:S02]  /*1480*/  UISETP.LT.U32.AND UP0, UPT, UR15, 0x3, UPT ;  /* 0x000000030f00788c */ /* 0x000fe4000bf01070 */
[----:B------:R-:W-:Y:S02]  /*1490*/  UISETP.GE.U32.AND UP1, UPT, UR4, -0xff, UPT ;  /* 0xffffff010400788c */ /* 0x000fe4000bf26070 */
[----:B------:R-:W-:Y:S02]  /*14a0*/  USEL UR14, UR15, 0x3, UP0 ;  /* 0x000000030f0e7887 */ /* 0x000fe40008000000 */
[----:B------:R-:W-:-:S02]  /*14b0*/  UIADD3 UR13, UPT, UPT, UR13, 0xfe, URZ ;  /* 0x000000fe0d0d7890 */ /* 0x000fc4000fffe0ff */
[----:B------:R-:W-:Y:S02]  /*14c0*/  UIADD3 UR5, UPT, UPT, UR14, -0x1, URZ ;  /* 0xffffffff0e057890 */ /* 0x000fe4000fffe0ff */
[----:B------:R-:W-:-:S03]  /*14d0*/  UIADD3 UR7, UPT, UPT, UR15, -UR14, URZ ;  /* 0x8000000e0f077290 */ /* 0x000fc6000fffe0ff */
[----:B------:R-:W-:-:S04]  /*14e0*/  @UP1 UIADD3 UR5, UPT, UPT, UR14, URZ, URZ ;  /* 0x000000ff0e051290 */ /* 0x000fc8000fffe0ff */
[----:B--2---:R-:W-:-:S12]  /*14f0*/  UIADD3 UR5, UPT, UPT, UR5, 0x1, URZ ;  /* 0x0000000105057890 */ /* 0x004fd8000fffe0ff */
.L_x_35:
[----:B------:R-:W-:Y:S01]  /*1500*/  UISETP.NE.AND UP0, UPT, UR37, URZ, UPT ;  /* 0x000000ff2500728c */ /* 0x000fe2000bf05270 */
[----:B------:R-:W1:Y:S08]  /*1510*/  S2UR UR37, SR_CgaCtaId ;  /* 0x00000000002579c3 */ /* 0x000e700000008800 */
[----:B------:R-:W-:Y:S05]  /*1520*/  BRA.U UP0, `(.L_x_18) ;  /* 0x0000000100347547 */ /* 0x000fea000b800000 */
[----:B------:R-:W2:Y:S01]  /*1530*/  S2R R2, SR_CgaCtaId ;  /* 0x0000000000027919 */ /* 0x000ea20000008800 */
[----:B------:R-:W-:-:S04]  /*1540*/  MOV R3, 0x400 ;  /* 0x0000040000037802 */ /* 0x000fc80000000f00 */
[----:B--2---:R-:W-:Y:S02]  /*1550*/  LEA R2, R2, R3, 0x18 ;  /* 0x0000000302027211 */ /* 0x004fe400078ec0ff */
[----:B------:R-:W-:-:S03]  /*1560*/  SHF.L.U32 R3, R11, 0x1f, RZ ;  /* 0x0000001f0b037819 */ /* 0x000fc600000006ff */
[----:B------:R-:W-:-:S04]  /*1570*/  IMAD R2, R12, 0x8, R2 ;  /* 0x000000080c027824 */ /* 0x000fc800078e0202 */
[----:B------:R-:W2:Y:S02]  /*1580*/  SYNCS.PHASECHK.TRANS64.TRYWAIT P0, [R2+URZ+0xe0], R3 ;  /* 0x0000e003020075a7 */ /* 0x000ea400080011ff */
[----:B--2---:R-:W-:Y:S05]  /*1590*/  @!P0 BRA `(.L_x_19) ;  /* 0x0000006000508947 */ /* 0x004fea0003800000 */
.L_x_114:
[----:B------:R-:W-:Y:S01]  /*15a0*/  VIADD R12, R12, 0x1 ;  /* 0x000000010c0c7836 */ /* 0x000fe20000000000 */
[----:B------:R2:W-:Y:S04]  /*15b0*/  SYNCS.ARRIVE.TRANS64.A1T0 RZ, [R2+URZ+0xd0], RZ ;  /* 0x0000d0ff02ff79a7 */ /* 0x0005e800081000ff */
[----:B------:R-:W-:-:S04]  /*15c0*/  ISETP.NE.AND P0, PT, R12, 0x2, PT ;  /* 0x000000020c00780c */ /* 0x000fc80003f05270 */
[----:B------:R-:W-:Y:S02]  /*15d0*/  SEL R12, R12, RZ, P0 ;  /* 0x000000ff0c0c7207 */ /* 0x000fe40000000000 */
[----:B--2---:R-:W-:-:S04]  /*15e0*/  SEL R2, RZ, 0x1, P0 ;  /* 0x00000001ff027807 */ /* 0x004fc80000000000 */
[----:B------:R-:W-:-:S07]  /*15f0*/  LOP3.LUT R11, R11, R2, RZ, 0x3c, !PT ;  /* 0x000000020b0b7212 */ /* 0x000fce00078e3cff */
.L_x_18:
[----:B------:R-:W-:Y:S01]  /*1600*/  UMOV UR4, 0x400 ;  /* 0x0000040000047882 */ /* 0x000fe20000000000 */
[----:B------:R-:W-:Y:S01]  /*1610*/  SHF.L.U32 R2, R17, 0x1f, RZ ;  /* 0x0000001f11027819 */ /* 0x000fe200000006ff */
[----:B-1----:R-:W-:Y:S01]  /*1620*/  ULEA UR4, UR37, UR4, 0x18 ;  /* 0x0000000425047291 */ /* 0x002fe2000f8ec0ff */
[----:B------:R-:W-:Y:S01]  /*1630*/  R2UR UR35, R15 ;  /* 0x000000000f2372ca */ /* 0x000fe200000e0000 */
[----:B------:R-:W-:Y:S01]  /*1640*/  UISETP.GE.U32.AND UP0, UPT, UR13, 0xff, UPT ;  /* 0x000000ff0d00788c */ /* 0x000fe2000bf06070 */
[----:B------:R-:W-:Y:S01]  /*1650*/  R2UR UR19, R14 ;  /* 0x000000000e1372ca */ /* 0x000fe200000e0000 */
[----:B------:R-:W-:Y:S01]  /*1660*/  ULEA UR8, UR6, UR4, 0x3 ;  /* 0x0000000406087291 */ /* 0x000fe2000f8e18ff */
[----:B------:R-:W-:-:S08]  /*1670*/  UMOV UR29, URZ ;  /* 0x000000ff001d7c82 */ /* 0x000fd00008000000 */
[----:B------:R1:W2:Y:S01]  /*1680*/  SYNCS.PHASECHK.TRANS64.TRYWAIT P0, [UR8+0x18], R2 ;  /* 0x00001802ff0075a7 */ /* 0x0002a20008001108 */
[----:B------:R-:W-:Y:S02]  /*1690*/  USHF.L.U32 UR35, UR35, 0x7, URZ ;  /* 0x0000000723237899 */ /* 0x000fe400080006ff */
[----:B------:R-:W-:Y:S01]  /*16a0*/  USHF.L.U32 UR19, UR19, 0x6, URZ ;  /* 0x0000000613137899 */ /* 0x000fe200080006ff */
[----:B------:R-:W-:Y:S11]  /*16b0*/  BRA.U !UP0, `(.L_x_20) ;  /* 0x0000000108d87547 */ /* 0x000ff6000b800000 */
[----:B------:R-:W-:Y:S01]  /*16c0*/  UMOV UR21, URZ ;  /* 0x000000ff00157c82 */ /* 0x000fe20008000000 */
[----:B------:R-:W-:-:S05]  /*16d0*/  UMOV UR42, UR6 ;  /* 0x00000006002a7c82 */ /* 0x000fca0008000000 */
.L_x_25:
[----:B-1----:R-:W-:Y:S01]  /*16e0*/  ULEA UR33, UR42, UR4, 0x3 ;  /* 0x000000042a217291 */ /* 0x002fe2000f8e18ff */
[----:B--2---:R-:W-:Y:S01]  /*16f0*/  @!P5 MOV R3, 0xc000 ;  /* 0x0000c0000003d802 */ /* 0x004fe20000000f00 */
[----:B--2---:R-:W-:Y:S10]  /*1700*/  @P0 BRA `(.L_x_21) ;  /* 0x00000000000c0947 */ /* 0x004ff40003800000 */
[----:B------:R-:W-:-:S04]  /*1710*/  SHF.L.U32 R4, R17, 0x1f, RZ ;  /* 0x0000001f11047819 */ /* 0x000fc800000006ff */
[----:B------:R-:W2:Y:S02]  /*1720*/  SYNCS.PHASECHK.TRANS64.TRYWAIT P0, [UR33+0x18], R4 ;  /* 0x00001804ff0075a7 */ /* 0x000ea40008001121 */
[----:B--2---:R-:W-:Y:S05]  /*1730*/  @!P0 BRA `(.L_x_22) ;  /* 0x0000005c00fc8947 */ /* 0x004fea0003800000 */
.L_x_21:
[----:B------:R2:W-:Y:S01]  /*1740*/  @!P5 SYNCS.ARRIVE.TRANS64 RZ, [UR33], R3 ;  /* 0x00000003ffffd9a7 */ /* 0x0005e20008000021 */
[----:B------:R-:W-:Y:S04]  /*1750*/  BSSY.RECONVERGENT B0, `(.L_x_23) ;  /* 0x0000003000007945 */ /* 0x000fe80003800200 */
[----:B------:R-:W-:Y:S05]  /*1760*/  @P4 BRA `(.L_x_24) ;  /* 0x0000000000044947 */ /* 0x000fea0003800000 */
[----:B------:R-:W-:Y:S05]  /*1770*/  BPT.TRAP 0x1 ;  /* 0x000000040000795c */ /* 0x000fea0000300000 */
.L_x_24:
[----:B------:R-:W-:Y:S05]  /*1780*/  BSYNC.RECONVERGENT B0 ;  /* 0x0000000000007941 */ /* 0x000fea0003800200 */
.L_x_23:
[----:B------:R-:W-:Y:S02]  /*1790*/  UIADD3 UR6, UPT, UPT, UR42, 0x1, URZ ;  /* 0x000000012a067890 */ /* 0x000fe4000fffe0ff */
[----:B------:R-:W-:Y:S02]  /*17a0*/  ULEA UR24, UR42, UR4, 0xf ;  /* 0x000000042a187291 */ /* 0x000fe4000f8e78ff */
[----:B------:R-:W-:Y:S02]  /*17b0*/  UISETP.NE.AND UP0, UPT, UR6, 0x3, UPT ;  /* 0x000000030600788c */ /* 0x000fe4000bf05270 */
[----:B------:R-:W-:Y:S02]  /*17c0*/  UIADD3 UR40, UP1, UPT, UR22, 0x80, URZ ;  /* 0x0000008016287890 */ /* 0x000fe4000ff3e0ff */
[----:B------:R-:W-:Y:S02]  /*17d0*/  USEL UR9, URZ, 0x1, UP0 ;  /* 0x00000001ff097887 */ /* 0x000fe40008000000 */
[----:B------:R-:W-:-:S02]  /*17e0*/  USEL UR6, UR6, URZ, UP0 ;  /* 0x000000ff06067287 */ /* 0x000fc40008000000 */
[----:B------:R-:W-:Y:S02]  /*17f0*/  USHF.L.U32 UR34, UR21, 0x7, URZ ;  /* 0x0000000715227899 */ /* 0x000fe400080006ff */
[----:B------:R-:W-:Y:S01]  /*1800*/  ULEA UR8, UR6, UR4, 0x3 ;  /* 0x0000000406087291 */ /* 0x000fe2000f8e18ff */
[----:B------:R-:W-:Y:S01]  /*1810*/  LOP3.LUT R17, R17, UR9, RZ, 0x3c, !PT ;  /* 0x0000000911117c12 */ /* 0x000fe2000f8e3cff */
[----:B------:R-:W-:Y:S02]  /*1820*/  UIADD3 UR38, UP0, UPT, UR22, 0x180, URZ ;  /* 0x0000018016267890 */ /* 0x000fe4000ff1e0ff */
[----:B------:R-:W-:Y:S01]  /*1830*/  UIADD3.X UR41, UPT, UPT, URZ, UR23, URZ, UP1, !UPT ;  /* 0x00000017ff297290 */ /* 0x000fe20008ffe4ff */
[----:B-1----:R-:W-:Y:S01]  /*1840*/  SHF.L.U32 R2, R17, 0x1f, RZ ;  /* 0x0000001f11027819 */ /* 0x002fe200000006ff */
[----:B------:R-:W-:Y:S02]  /*1850*/  UIADD3 UR32, UPT, UPT, UR24, 0x6400, URZ ;  /* 0x0000640018207890 */ /* 0x000fe4000fffe0ff */
[----:B------:R-:W-:Y:S01]  /*1860*/  UIADD3 UR26, UPT, UPT, UR34, 0x40, URZ ;  /* 0x00000040221a7890 */ /* 0x000fe2000fffe0ff */
[----:B------:R1:W1:Y:S01]  /*1870*/  SYNCS.PHASECHK.TRANS64.TRYWAIT P0, [UR8+0x18], R2 ;  /* 0x00001802ff0075a7 */ /* 0x0002620008001108 */
[----:B------:R-:W-:-:S02]  /*1880*/  ULEA UR8, UR42, UR4, 0xe ;  /* 0x000000042a087291 */ /* 0x000fc4000f8e70ff */
[----:B------:R-:W-:Y:S02]  /*1890*/  UIADD3 UR24, UPT, UPT, UR24, 0xa400, URZ ;  /* 0x0000a40018187890 */ /* 0x000fe4000fffe0ff */
[----:B------:R-:W-:Y:S02]  /*18a0*/  UIADD3.X UR39, UPT, UPT, URZ, UR23, URZ, UP0, !UPT ;  /* 0x00000017ff277290 */ /* 0x000fe400087fe4ff */
[----:B------:R-:W-:Y:S02]  /*18b0*/  UIADD3 UR16, UPT, UPT, UR8, 0x1e400, URZ ;  /* 0x0001e40008107890 */ /* 0x000fe4000fffe0ff */
[----:B------:R-:W-:Y:S01]  /*18c0*/  UIADD3 UR8, UPT, UPT, UR8, 0x20400, URZ ;  /* 0x0002040008087890 */ /* 0x000fe2000fffe0ff */
[----:B------:R-:W-:Y:S01]  /*18d0*/  UMOV UR30, 0x0 ;  /* 0x00000000001e7882 */ /* 0x000fe20000000000 */
[----:B------:R-:W-:Y:S01]  /*18e0*/  UMOV UR31, 0x10000000 ;  /* 0x10000000001f7882 */ /* 0x000fe20000000000 */
[----:B------:R-:W-:Y:S01]  /*18f0*/  UMOV UR25, UR33 ;  /* 0x0000002100197c82 */ /* 0x000fe20008000000 */
[----:B------:R-:W-:Y:S01]  /*1900*/  UMOV UR27, UR35 ;  /* 0x00000023001b7c82 */ /* 0x000fe20008000000 */
[----:B------:R-:W-:Y:S01]  /*1910*/  UMOV UR28, UR36 ;  /* 0x00000024001c7c82 */ /* 0x000fe20008000000 */
[----:B------:R-:W-:Y:S01]  /*1920*/  UMOV UR17, UR33 ;  /* 0x0000002100117c82 */ /* 0x000fe20008000000 */
[----:B------:R-:W-:Y:S01]  /*1930*/  UMOV UR20, UR36 ;  /* 0x0000002400147c82 */ /* 0x000fe20008000000 */
[----:B------:R-:W-:Y:S01]  /*1940*/  UMOV UR18, UR34 ;  /* 0x0000002200127c82 */ /* 0x000fe20008000000 */
[----:B------:R1:W-:Y:S01]  /*1950*/  UTMALDG.3D [UR32], [UR40], desc[UR30] ;  /* 0x00001e20280075b4 */ /* 0x0003e20008011000 */
[----:B------:R-:W-:Y:S01]  /*1960*/  UMOV UR11, UR19 ;  /* 0x00000013000b7c82 */ /* 0x000fe20008000000 */
[----:B------:R-:W-:Y:S01]  /*1970*/  UMOV UR12, UR36 ;  /* 0x00000024000c7c82 */ /* 0x000fe20008000000 */
[----:B------:R-:W-:Y:S01]  /*1980*/  UMOV UR9, UR33 ;  /* 0x0000002100097c82 */ /* 0x000fe20008000000 */
[----:B------:R-:W-:Y:S01]  /*1990*/  UMOV UR10, UR26 ;  /* 0x0000001a000a7c82 */ /* 0x000fe20008000000 */
[----:B------:R-:W-:Y:S01]  /*19a0*/  UIADD3 UR21, UPT, UPT, UR21, 0x1, URZ ;  /* 0x0000000115157890 */ /* 0x000fe2000fffe0ff */
[----:B------:R-:W-:Y:S01]  /*19b0*/  UMOV UR29, UR5 ;  /* 0x00000005001d7c82 */ /* 0x000fe20008000000 */
[----:B------:R1:W-:Y:S02]  /*19c0*/  UTMALDG.3D [UR24], [UR40], desc[UR30] ;  /* 0x00001e18280075b4 */ /* 0x0003e40008011000 */
[----:B------:R-:W-:Y:S01]  /*19d0*/  UISETP.NE.AND UP0, UPT, UR21, UR5, UPT ;  /* 0x000000051500728c */ /* 0x000fe2000bf05270 */
[----:B------:R-:W-:Y:S01]  /*19e0*/  UMOV UR42, UR6 ;  /* 0x00000006002a7c82 */ /* 0x000fe20008000000 */
[----:B------:R1:W-:Y:S01]  /*19f0*/  UTMALDG.3D [UR16], [UR38], desc[UR30] ;  /* 0x00001e10260075b4 */ /* 0x0003e20008011000 */
[----:B------:R1:W-:Y:S06]  /*1a00*/  UTMALDG.3D [UR8], [UR38], desc[UR30] ;  /* 0x00001e08260075b4 */ /* 0x0003ec0008011000 */
[----:B------:R-:W-:Y:S05]  /*1a10*/  BRA.U UP0, `(.L_x_25) ;  /* 0xfffffffd00307547 */ /* 0x000fea000b83ffff */
.L_x_20:
[----:B-1----:R-:W-:Y:S01]  /*1a20*/  ULEA UR8, UR6, UR4, 0x3 ;  /* 0x0000000406087291 */ /* 0x002fe2000f8e18ff */
[----:B------:R-:W-:Y:S01]  /*1a30*/  SHF.L.U32 R2, R17, 0x1f, RZ ;  /* 0x0000001f11027819 */ /* 0x000fe200000006ff */
[----:B------:R-:W-:Y:S01]  /*1a40*/  @!P1 SYNCS.ARRIVE.TRANS64.A1T0 RZ, [UR4+0x68], RZ ;  /* 0x000068ffffff99a7 */ /* 0x000fe20008100004 */
[----:B------:R-:W-:-:S06]  /*1a50*/  UISETP.GT.AND UP0, UPT, UR15, UR14, UPT ;  /* 0x0000000e0f00728c */ /* 0x000fcc000bf04270 */
[----:B--2---:R1:W2:Y:S03]  /*1a60*/  SYNCS.PHASECHK.TRANS64.TRYWAIT P0, [UR8+0x18], R2 ;  /* 0x00001802ff0075a7 */ /* 0x0042a60008001108 */
[----:B------:R-:W-:Y:S05]  /*1a70*/  BRA.U !UP0, `(.L_x_26) ;  /* 0x0000000108d47547 */ /* 0x000fea000b800000 */
[----:B------:R-:W-:Y:S01]  /*1a80*/  UIADD3 UR21, UPT, UPT, UR7, UR29, URZ ;  /* 0x0000001d07157290 */ /* 0x000fe2000fffe0ff */
[----:B------:R-:W-:-:S11]  /*1a90*/  UMOV UR42, UR6 ;  /* 0x00000006002a7c82 */ /* 0x000fd60008000000 */
.L_x_31:
[----:B-1----:R-:W-:Y:S01]  /*1aa0*/  ULEA UR33, UR42, UR4, 0x3 ;  /* 0x000000042a217291 */ /* 0x002fe2000f8e18ff */
[----:B--2---:R-:W-:Y:S01]  /*1ab0*/  @!P5 MOV R3, 0xc000 ;  /* 0x0000c0000003d802 */ /* 0x004fe20000000f00 */
[----:B--2---:R-:W-:Y:S10]  /*1ac0*/  @P0 BRA `(.L_x_27) ;  /* 0x00000000000c0947 */ /* 0x004ff40003800000 */
[----:B------:R-:W-:-:S04]  /*1ad0*/  SHF.L.U32 R4, R17, 0x1f, RZ ;  /* 0x0000001f11047819 */ /* 0x000fc800000006ff */
[----:B------:R-:W2:Y:S02]  /*1ae0*/  SYNCS.PHASECHK.TRANS64.TRYWAIT P0, [UR33+0x18], R4 ;  /* 0x00001804ff0075a7 */ /* 0x000ea40008001121 */
[----:B--2---:R-:W-:Y:S05]  /*1af0*/  @!P0 BRA `(.L_x_28) ;  /* 0x0000005c00248947 */ /* 0x004fea0003800000 */
.L_x_27:
[----:B------:R2:W-:Y:S01]  /*1b00*/  @!P5 SYNCS.ARRIVE.TRANS64 RZ, [UR33], R3 ;  /* 0x00000003ffffd9a7 */ /* 0x0005e20008000021 */
[----:B------:R-:W-:Y:S04]  /*1b10*/  BSSY.RECONVERGENT B0, `(.L_x_29) ;  /* 0x0000003000007945 */ /* 0x000fe80003800200 */
[----:B------:R-:W-:Y:S05]  /*1b20*/  @P4 BRA `(.L_x_30) ;  /* 0x0000000000044947 */ /* 0x000fea0003800000 */
[----:B------:R-:W-:Y:S05]  /*1b30*/  BPT.TRAP 0x1 ;  /* 0x000000040000795c */ /* 0x000fea0000300000 */
.L_x_30:
[----:B------:R-:W-:Y:S05]  /*1b40*/  BSYNC.RECONVERGENT B0 ;  /* 0x0000000000007941 */ /* 0x000fea0003800200 */
.L_x_29:
        /* <DEDUP_REMOVED lines=32> */
[----:B------:R-:W-:Y:S01]  /*1d50*/  UMOV UR10, UR26 ;  /* 0x0000001a000a7c82 */ /* 0x000fe20008000000 */
[----:B------:R-:W-:Y:S01]  /*1d60*/  UIADD3 UR29, UPT, UPT, UR29, 0x1, URZ ;  /* 0x000000011d1d7890 */ /* 0x000fe2000fffe0ff */
[----:B------:R1:W-:Y:S01]  /*1d70*/  UTMALDG.3D [UR24], [UR40], desc[UR30] ;  /* 0x00001e18280075b4 */ /* 0x0003e20008011000 */
[----:B------:R-:W-:-:S02]  /*1d80*/  UMOV UR42, UR6 ;  /* 0x00000006002a7c82 */ /* 0x000fc40008000000 */
[----:B------:R-:W-:Y:S01]  /*1d90*/  UISETP.NE.AND UP0, UPT, UR29, UR21, UPT ;  /* 0x000000151d00728c */ /* 0x000fe2000bf05270 */
[----:B------:R1:W-:Y:S01]  /*1da0*/  UTMALDG.3D [UR16], [UR38], desc[UR30] ;  /* 0x00001e10260075b4 */ /* 0x0003e20008011000 */
[----:B------:R1:W-:Y:S07]  /*1db0*/  UTMALDG.3D [UR8], [UR38], desc[UR30] ;  /* 0x00001e08260075b4 */ /* 0x0003ee0008011000 */
[----:B------:R-:W-:Y:S05]  /*1dc0*/  BRA.U UP0, `(.L_x_31) ;  /* 0xfffffffd00347547 */ /* 0x000fea000b83ffff */
.L_x_26:
[C---:B-1----:R-:W-:Y:S01]  /*1dd0*/  LEA R2, R16.reuse, UR4, 0x3 ;  /* 0x0000000410027c11 */ /* 0x042fe2000f8e18ff */
[----:B------:R-:W-:Y:S01]  /*1de0*/  NOP ;  /* 0x0000000000007918 */ /* 0x000fe20000000000 */
[----:B--2---:R-:W-:Y:S02]  /*1df0*/  SHF.L.U32 R3, R13, 0x1f, RZ ;  /* 0x0000001f0d037819 */ /* 0x004fe400000006ff */
[----:B------:R-:W-:Y:S02]  /*1e00*/  LEA R4, R16, UR4, 0x4 ;  /* 0x0000000410047c11 */ /* 0x000fe4000f8e20ff */
[----:B------:R-:W1:Y:S02]  /*1e10*/  SYNCS.PHASECHK.TRANS64.TRYWAIT P0, [R2+URZ+0x70], R3 ;  /* 0x00007003020075a7 */ /* 0x000e6400080011ff */
[----:B-1----:R-:W-:Y:S05]  /*1e20*/  @!P0 BRA `(.L_x_32) ;  /* 0x0000005800708947 */ /* 0x002fea0003800000 */
.L_x_117:
[----:B------:R-:W2:Y:S01]  /*1e30*/  LDS.128 R4, [R4+0x100] ;  /* 0x0001000004047984 */ /* 0x000ea20000000c00 */
[----:B---3--:R-:W-:Y:S01]  /*1e40*/  ISETP.GE.AND P0, PT, R40, 0x1, PT ;  /* 0x000000012800780c */ /* 0x008fe20003f06270 */
[----:B-1----:R-:W-:Y:S01]  /*1e50*/  VIADD R2, R2, 0x80 ;  /* 0x0000008002027836 */ /* 0x002fe20000000000 */
[----:B------:R-:W-:Y:S01]  /*1e60*/  @!PT LDS RZ, [RZ] ;  /* 0x00000000fffff984 */ /* 0x000fe20000000800 */
[----:B------:R-:W-:Y:S01]  /*1e70*/  @!PT LDS RZ, [RZ] ;  /* 0x00000000fffff984 */ /* 0x000fe20000000800 */
[----:B------:R-:W-:Y:S01]  /*1e80*/  @!PT LDS RZ, [RZ] ;  /* 0x00000000fffff984 */ /* 0x000fe20000000800 */
[----:B------:R-:W-:Y:S01]  /*1e90*/  @!PT LDS RZ, [RZ] ;  /* 0x00000000fffff984 */ /* 0x000fe20000000800 */
[----:B------:R1:W-:Y:S06]  /*1ea0*/  MEMBAR.ALL.CTA ;  /* 0x0000000000007992 */ /* 0x0003ec0000008000 */
[----:B-1----:R-:W1:Y:S01]  /*1eb0*/  FENCE.VIEW.ASYNC.S ;  /* 0x00000000000073c6 */ /* 0x002e620000000000 */
[----:B------:R-:W-:-:S04]  /*1ec0*/  PRMT R2, RZ, 0x654, R2 ;  /* 0x00000654ff027816 */ /* 0x000fc80000000002 */
[----:B-1----:R1:W-:Y:S01]  /*1ed0*/  SYNCS.ARRIVE.TRANS64.RED.A1T0 RZ, [R2+URZ], RZ ;  /* 0x000000ff02ff79a7 */ /* 0x0023e200081004ff */
[----:B--2---:R-:W-:-:S13]  /*1ee0*/  LOP3.LUT P2, RZ, R6, 0x1, RZ, 0xc0, !PT ;  /* 0x0000000106ff7812 */ /* 0x004fda000784c0ff */
[----:B------:R-:W-:Y:S01]  /*1ef0*/  @P2 SHF.R.U32.HI R3, RZ, 0x10, R5 ;  /* 0x00000010ff032819 */ /* 0x000fe20000011605 */
[----:B------:R-:W-:Y:S01]  /*1f00*/  VOTEU.ANY UP0, P2 ;  /* 0x0000000000ff7886 */ /* 0x000fe20001000100 */
[----:B------:R-:W-:Y:S02]  /*1f10*/  @P2 MOV R10, R4 ;  /* 0x00000004000a2202 */ /* 0x000fe40000000f00 */
[----:B------:R-:W-:Y:S02]  /*1f20*/  @P2 R2UR.BROADCAST UR8, R3 ;  /* 0x00000000030822ca */ /* 0x000fe400008e0000 */
[----:B------:R-:W-:-:S11]  /*1f30*/  @P2 LOP3.LUT R9, R5, 0xffff, RZ, 0xc0, !PT ;  /* 0x0000ffff05092812 */ /* 0x000fd600078ec0ff */
[----:B------:R-:W-:Y:S01]  /*1f40*/  @UP0 UMOV UR36, UR8 ;  /* 0x0000000800240c82 */ /* 0x000fe20008000000 */
[----:B-1----:R-:W-:Y:S05]  /*1f50*/  @!P0 BRA `(.L_x_33) ;  /* 0x0000000000b88947 */ /* 0x002fea0003800000 */
[----:B------:R-:W4:Y:S01]  /*1f60*/  LDC.64 R4, c[0x0][0xb18] ;  /* 0x0002c600ff047b82 */ /* 0x000f220000000a00 */
[----:B------:R-:W-:-:S07]  /*1f70*/  ISETP.NE.AND P3, PT, R40, 0x1, PT ;  /* 0x000000012800780c */ /* 0x000fce0003f65270 */
[----:B------:R-:W1:Y:S08]  /*1f80*/  LDC.64 R6, c[0x0][0xb10] ;  /* 0x0002c400ff067b82 */ /* 0x000e700000000a00 */
[----:B------:R-:W2:Y:S08]  /*1f90*/  LDC R14, c[0x0][0xb20] ;  /* 0x0002c800ff0e7b82 */ /* 0x000eb00000000800 */
[----:B------:R-:W3:Y:S01]  /*1fa0*/  LDC R15, c[0x0][0xb0c] ;  /* 0x0002c300ff0f7b82 */ /* 0x000ee20000000800 */
[----:B----4-:R-:W-:Y:S01]  /*1fb0*/  IMAD.HI.U32 R19, R0, R5, RZ ;  /* 0x0000000500137227 */ /* 0x010fe200078e00ff */
[----:B------:R-:W-:-:S03]  /*1fc0*/  ISETP.NE.AND P0, PT, R4, 0x1, PT ;  /* 0x000000010400780c */ /* 0x000fc60003f05270 */
[----:B------:R-:W-:-:S03]  /*1fd0*/  IMAD.HI.U32 R5, R9, R5, RZ ;  /* 0x0000000509057227 */ /* 0x000fc600078e00ff */
[----:B------:R-:W4:Y:S01]  /*1fe0*/  LDC.64 R2, c[0x0][0xb28] ;  /* 0x0002ca00ff027b82 */ /* 0x000f220000000a00 */
[----:B-1----:R-:W-:-:S04]  /*1ff0*/  IMAD.HI.U32 R20, R8, R6, RZ ;  /* 0x0000000608147227 */ /* 0x002fc800078e00ff */
[----:B------:R-:W-:Y:S01]  /*2000*/  IMAD.HI.U32 R21, R10, R6, RZ ;  /* 0x000000060a157227 */ /* 0x000fe200078e00ff */
[----:B------:R-:W-:Y:S02]  /*2010*/  SHF.R.U32.HI R20, RZ, R7, R20 ;  /* 0x00000007ff147219 */ /* 0x000fe40000011614 */
[-C--:B--2---:R-:W-:Y:S02]  /*2020*/  SHF.R.U32.HI R19, RZ, R14.reuse, R19 ;  /* 0x0000000eff137219 */ /* 0x084fe40000011613 */
[----:B------:R-:W-:Y:S02]  /*2030*/  SHF.R.U32.HI R5, RZ, R14, R5 ;  /* 0x0000000eff057219 */ /* 0x000fe40000011605 */
[----:B------:R-:W-:Y:S02]  /*2040*/  SEL R19, R0, R19, !P0 ;  /* 0x0000001300137207 */ /* 0x000fe40004000000 */
[----:B------:R-:W-:Y:S02]  /*2050*/  SHF.R.U32.HI R21, RZ, R7, R21 ;  /* 0x00000007ff157219 */ /* 0x000fe40000011615 */
[----:B---3--:R-:W-:-:S02]  /*2060*/  ISETP.NE.AND P1, PT, R15, 0x1, PT ;  /* 0x000000010f00780c */ /* 0x008fc40003f25270 */
[----:B------:R-:W-:Y:S02]  /*2070*/  SEL R5, R9, R5, !P0 ;  /* 0x0000000509057207 */ /* 0x000fe40004000000 */
[----:B------:R-:W-:Y:S02]  /*2080*/  SEL R20, R8, R20, !P1 ;  /* 0x0000001408147207 */ /* 0x000fe40004800000 */
[----:B------:R-:W-:Y:S01]  /*2090*/  SEL R21, R10, R21, !P1 ;  /* 0x000000150a157207 */ /* 0x000fe20004800000 */
[----:B----4-:R-:W-:-:S04]  /*20a0*/  IMAD.HI.U32 R18, R19, R2, RZ ;  /* 0x0000000213127227 */ /* 0x010fc800078e00ff */
        /* <DEDUP_REMOVED lines=10> */
[----:B------:R-:W-:-:S04]  /*2150*/  @!P0 IMAD.HI.U32 R7, R21, R2, RZ ;  /* 0x0000000215078227 */ /* 0x000fc800078e00ff */
[----:B------:R-:W-:Y:S01]  /*2160*/  IMAD.MOV R2, RZ, RZ, -R6 ;  /* 0x000000ffff027224 */ /* 0x000fe200078e0a06 */
[----:B------:R-:W-:Y:S02]  /*2170*/  @!P0 SHF.R.U32.HI R3, RZ, R3, R7 ;  /* 0x00000003ff038219 */ /* 0x000fe40000011607 */
[----:B------:R-:W-:Y:S01]  /*2180*/  IADD3 R7, PT, PT, -R5, RZ, RZ ;  /* 0x000000ff05077210 */ /* 0x000fe20007ffe1ff */
[----:B------:R-:W-:Y:S01]  /*2190*/  IMAD R2, R40, R2, R5 ;  /* 0x0000000228027224 */ /* 0x000fe200078e0205 */
        /* <DEDUP_REMOVED lines=10> */
.L_x_33:
[----:B------:R-:W1:Y:S02]  /*2240*/  LDCU UR8, c[0x0][0xb30] ;  /* 0x00016600ff0877ac */ /* 0x000e640008000800 */
[----:B-1----:R-:W-:-:S09]  /*2250*/  UISETP.NE.AND UP0, UPT, UR8, 0x1, UPT ;  /* 0x000000010800788c */ /* 0x002fd2000bf05270 */
[----:B------:R-:W-:Y:S05]  /*2260*/  BRA.U UP0, `(.L_x_34) ;  /* 0x0000000100407547 */ /* 0x000fea000b800000 */
[----:B------:R-:W1:Y:S08]  /*2270*/  LDC.64 R4, c[0x0][0xb10] ;  /* 0x0002c400ff047b82 */ /* 0x000e700000000a00 */
[----:B------:R-:W2:Y:S08]  /*2280*/  LDC.64 R2, c[0x0][0xb18] ;  /* 0x0002c600ff027b82 */ /* 0x000eb00000000a00 */
[----:B------:R-:W3:Y:S08]  /*2290*/  LDC R6, c[0x0][0xb20] ;  /* 0x0002c800ff067b82 */ /* 0x000ef00000000800 */
[----:B------:R-:W4:Y:S01]  /*22a0*/  LDC R7, c[0x0][0xb0c] ;  /* 0x0002c300ff077b82 */ /* 0x000f220000000800 */
[----:B-1----:R-:W-:-:S05]  /*22b0*/  IMAD.HI.U32 R4, R10, R4, RZ ;  /* 0x000000040a047227 */ /* 0x002fca00078e00ff */
[----:B------:R-:W-:Y:S01]  /*22c0*/  SHF.R.U32.HI R4, RZ, R5, R4 ;  /* 0x00000005ff047219 */ /* 0x000fe20000011604 */
[----:B--2---:R-:W-:Y:S01]  /*22d0*/  IMAD.HI.U32 R3, R9, R3, RZ ;  /* 0x0000000309037227 */ /* 0x004fe200078e00ff */
[----:B------:R-:W-:-:S04]  /*22e0*/  ISETP.NE.AND P0, PT, R2, 0x1, PT ;  /* 0x000000010200780c */ /* 0x000fc80003f05270 */
[----:B---3--:R-:W-:-:S04]  /*22f0*/  SHF.R.U32.HI R3, RZ, R6, R3 ;  /* 0x00000006ff037219 */ /* 0x008fc80000011603 */
[----:B------:R-:W-:Y:S02]  /*2300*/  SEL R3, R9, R3, !P0 ;  /* 0x0000000309037207 */ /* 0x000fe40004000000 */
[----:B----4-:R-:W-:-:S04]  /*2310*/  ISETP.NE.AND P1, PT, R7, 0x1, PT ;  /* 0x000000010700780c */ /* 0x010fc80003f25270 */
[----:B------:R-:W-:-:S05]  /*2320*/  SEL R4, R10, R4, !P1 ;  /* 0x000000040a047207 */ /* 0x000fca0004800000 */
[----:B------:R-:W-:Y:S02]  /*2330*/  IMAD.IADD R5, R3, 0x1, -R4 ;  /* 0x0000000103057824 */ /* 0x000fe400078e0a04 */
[----:B------:R-:W-:Y:S02]  /*2340*/  IMAD.IADD R3, R4, 0x1, -R3 ;  /* 0x0000000104037824 */ /* 0x000fe400078e0a03 */
[----:B------:R-:W-:Y:S02]  /*2350*/  IMAD R10, R5, R7, R10 ;  /* 0x00000007050a7224 */ /* 0x000fe400078e020a */
[----:B------:R-:W-:-:S07]  /*2360*/  IMAD R9, R3, R2, R9 ;  /* 0x0000000203097224 */ /* 0x000fce00078e0209 */
.L_x_34:
[----:B------:R-:W-:Y:S01]  /*2370*/  VIADD R16, R16, 0x1 ;  /* 0x0000000110107836 */ /* 0x000fe20000000000 */
[----:B------:R-:W-:Y:S01]  /*2380*/  PLOP3.LUT P1, PT, PT, PT, PT, 0x80, 0x8 ;  /* 0x000000000008781c */ /* 0x000fe20003f2f070 */
[----:B------:R-:W-:Y:S02]  /*2390*/  IMAD.IADD R15, R10, 0x1, R87 ;  /* 0x000000010a0f7824 */ /* 0x000fe400078e0257 */
[----:B------:R-:W-:Y:S01]  /*23a0*/  IMAD.IADD R14, R9, 0x1, R86 ;  /* 0x00000001090e7824 */ /* 0x000fe200078e0256 */
[----:B------:R-:W-:-:S04]  /*23b0*/  ISETP.NE.AND P0, PT, R16, 0x2, PT ;  /* 0x000000021000780c */ /* 0x000fc80003f05270 */
[----:B------:R-:W-:Y:S02]  /*23c0*/  SEL R2, RZ, 0x1, P0 ;  /* 0x00000001ff027807 */ /* 0x000fe40000000000 */
[----:B------:R-:W-:Y:S02]  /*23d0*/  SEL R16, R16, RZ, P0 ;  /* 0x000000ff10107207 */ /* 0x000fe40000000000 */
[----:B------:R-:W-:Y:S01]  /*23e0*/  LOP3.LUT R13, R13, R2, RZ, 0x3c, !PT ;  /* 0x000000020d0d7212 */ /* 0x000fe200078e3cff */
[----:B------:R-:W-:Y:S06]  /*23f0*/  @P2 BRA `(.L_x_35) ;  /* 0xfffffff000402947 */ /* 0x000fec000383ffff */
[----:B------:R-:W-:Y:S01]  /*2400*/  UIADD3 UR4, UPT, UPT, UR4, 0x18, URZ ;  /* 0x0000001804047890 */ /* 0x000fe2000fffe0ff */
[----:B------:R-:W-:-:S03]  /*2410*/  SHF.L.U32 R2, R17, 0x1f, RZ ;  /* 0x0000001f11027819 */ /* 0x000fc600000006ff */
[----:B------:R-:W-:-:S09]  /*2420*/  ULEA UR5, UR6, UR4, 0x3 ;  /* 0x0000000406057291 */ /* 0x000fd2000f8e18ff */
[----:B------:R-:W1:Y:S02]  /*2430*/  SYNCS.PHASECHK.TRANS64.TRYWAIT P0, [UR5], R2 ;  /* 0x00000002ff0075a7 */ /* 0x000e640008001105 */
[----:B-1----:R-:W-:Y:S05]  /*2440*/  @!P0 BRA `(.L_x_36) ;  /* 0x0000005000fc8947 */ /* 0x002fea0003800000 */
.L_x_119:
[----:B------:R-:W-:-:S04]  /*2450*/  UIADD3 UR6, UPT, UPT, UR6, 0x1, URZ ;  /* 0x0000000106067890 */ /* 0x000fc8000fffe0ff */
[----:B------:R-:W-:-:S04]  /*2460*/  UISETP.NE.AND UP0, UPT, UR6, 0x3, UPT ;  /* 0x000000030600788c */ /* 0x000fc8000bf05270 */
[----:B------:R-:W-:Y:S02]  /*2470*/  USEL UR7, URZ, 0x1, UP0 ;  /* 0x00000001ff077887 */ /* 0x000fe40008000000 */
[----:B------:R-:W-:-:S04]  /*2480*/  USEL UR6, UR6, URZ, UP0 ;  /* 0x000000ff06067287 */ /* 0x000fc80008000000 */
[----:B------:R-:W-:Y:S01]  /*2490*/  ULEA UR5, UR6, UR4, 0x3 ;  /* 0x0000000406057291 */ /* 0x000fe2000f8e18ff */
[----:B------:R-:W-:-:S04]  /*24a0*/  LOP3.LUT R17, R17, UR7, RZ, 0x3c, !PT ;  /* 0x0000000711117c12 */ /* 0x000fc8000f8e3cff */
[----:B-1----:R-:W-:-:S04]  /*24b0*/  SHF.L.U32 R2, R17, 0x1f, RZ ;  /* 0x0000001f11027819 */ /* 0x002fc800000006ff */
[----:B------:R-:W1:Y:S02]  /*24c0*/  SYNCS.PHASECHK.TRANS64.TRYWAIT P0, [UR5], R2 ;  /* 0x00000002ff0075a7 */ /* 0x000e640008001105 */
[----:B-1----:R-:W-:Y:S05]  /*24d0*/  @!P0 BRA `(.L_x_37) ;  /* 0x0000005000f08947 */ /* 0x002fea0003800000 */
.L_x_121:
[----:B------:R-:W-:-:S04]  /*24e0*/  UIADD3 UR6, UPT, UPT, UR6, 0x1, URZ ;  /* 0x0000000106067890 */ /* 0x000fc8000fffe0ff */
[----:B------:R-:W-:-:S04]  /*24f0*/  UISETP.NE.AND UP0, UPT, UR6, 0x3, UPT ;  /* 0x000000030600788c */ /* 0x000fc8000bf05270 */
[----:B------:R-:W-:Y:S02]  /*2500*/  USEL UR5, URZ, 0x1, UP0 ;  /* 0x00000001ff057887 */ /* 0x000fe40008000000 */
[----:B------:R-:W-:-:S04]  /*2510*/  USEL UR6, UR6, URZ, UP0 ;  /* 0x000000ff06067287 */ /* 0x000fc80008000000 */
[----:B------:R-:W-:Y:S01]  /*2520*/  ULEA UR6, UR6, UR4, 0x3 ;  /* 0x0000000406067291 */ /* 0x000fe2000f8e18ff */
[----:B-1----:R-:W-:-:S04]  /*2530*/  LOP3.LUT R2, R17, UR5, RZ, 0x3c, !PT ;  /* 0x0000000511027c12 */ /* 0x002fc8000f8e3cff */
[----:B------:R-:W-:Y:S01]  /*2540*/  SHF.L.U32 R2, R2, 0x1f, RZ ;  /* 0x0000001f02027819 */ /* 0x000fe200000006ff */
[----:B----4-:R-:W-:-:S07]  /*2550*/  IMAD.U32 R0, RZ, RZ, UR6 ;  /* 0x00000006ff007e24 */ /* 0x010fce000f8e00ff */
.L_x_38:
[----:B-1----:R1:W2:Y:S02]  /*2560*/  SYNCS.PHASECHK.TRANS64.TRYWAIT P0, [R0+URZ], R2 ;  /* 0x00000002000075a7 */ /* 0x0022a400080011ff */
[----:B--2---:R-:W-:Y:S05]  /*2570*/  @!P0 NANOSLEEP.SYNCS 0x989680 ;  /* 0x009896800000895d */ /* 0x004fea0003900000 */
[----:B------:R-:W2:Y:S02]  /*2580*/  @!P0 SYNCS.PHASECHK.TRANS64 P0, [R0+URZ], R2 ;  /* 0x00000002000085a7 */ /* 0x000ea400080010ff */
[----:B--2---:R-:W-:Y:S05]  /*2590*/  @P0 EXIT ;  /* 0x000000000000094d */ /* 0x004fea0003800000 */
[----:B------:R-:W-:Y:S05]  /*25a0*/  BRA `(.L_x_38) ;  /* 0xfffffffc00ec7947 */ /* 0x000fea000383ffff */
.L_x_17:
[----:B------:R-:W-:-:S04]  /*25b0*/  UISETP.NE.AND UP1, UPT, UR37, URZ, UPT ;  /* 0x000000ff2500728c */ /* 0x000fc8000bf25270 */
[----:B------:R-:W-:-:S09]  /*25c0*/  UISETP.NE.OR UP1, UPT, UR8, 0x1, UP1 ;  /* 0x000000010800788c */ /* 0x000fd20008f25670 */
[----:B------:R-:W-:Y:S05]  /*25d0*/  BRA.U UP1, `(.L_x_39) ;  /* 0x0000000501487547 */ /* 0x000fea000b800000 */
[----:B------:R-:W-:Y:S01]  /*25e0*/  ISETP.NE.AND P2, PT, R2, RZ, PT ;  /* 0x000000ff0200720c */ /* 0x000fe20003f45270 */
[----:B------:R-:W-:Y:S01]  /*25f0*/  IMAD.MOV.U32 R12, RZ, RZ, 0x1 ;  /* 0x00000001ff0c7424 */ /* 0x000fe200078e00ff */
[----:B------:R-:W-:Y:S02]  /*2600*/  CS2R R10, SRZ ;  /* 0x00000000000a7805 */ /* 0x000fe4000001ff00 */
[----:B------:R-:W-:Y:S01]  /*2610*/  CS2R R8, SRZ ;  /* 0x0000000000087805 */ /* 0x000fe2000001ff00 */
[----:B------:R-:W-:Y:S01]  /*2620*/  UMOV UR4, 0x400 ;  /* 0x0000040000047882 */ /* 0x000fe20000000000 */
[----:B------:R-:W-:Y:S01]  /*2630*/  UMOV UR6, URZ ;  /* 0x000000ff00067c82 */ /* 0x000fe20008000000 */
[----:B------:R-:W-:-:S12]  /*2640*/  ULEA UR37, UR37, UR4, 0x18 ;  /* 0x0000000425257291 */ /* 0x000fd8000f8ec0ff */
.L_x_43:
[----:B------:R-:W-:Y:S02]  /*2650*/  LEA R0, R8, UR37, 0x3 ;  /* 0x0000002508007c11 */ /* 0x000fe4000f8e18ff */
[----:B------:R-:W-:-:S03]  /*2660*/  SHF.L.U32 R4, R9, 0x1f, RZ ;  /* 0x0000001f09047819 */ /* 0x000fc600000006ff */
[----:B------:R-:W-:Y:S01]  /*2670*/  VIADD R5, R0, 0xe0 ;  /* 0x000000e000057836 */ /* 0x000fe20000000000 */
[----:B------:R-:W1:Y:S02]  /*2680*/  SYNCS.PHASECHK.TRANS64.TRYWAIT P0, [R0+URZ+0xd0], R4 ;  /* 0x0000d004000075a7 */ /* 0x000e6400080011ff */
[----:B-1----:R-:W-:Y:S05]  /*2690*/  @!P0 BRA `(.L_x_40) ;  /* 0x0000005000988947 */ /* 0x002fea0003800000 */
.L_x_122:
[----:B------:R-:W-:Y:S01]  /*26a0*/  ULEA UR5, UR6, UR37, 0x3 ;  /* 0x0000002506057291 */ /* 0x000fe2000f8e18ff */
[----:B-1----:R-:W-:Y:S01]  /*26b0*/  PRMT R0, RZ, 0x654, R5 ;  /* 0x00000654ff007816 */ /* 0x002fe20000000005 */
[----:B------:R-:W-:Y:S01]  /*26c0*/  @!P2 IMAD.MOV.U32 R4, RZ, RZ, 0x10 ;  /* 0x00000010ff04a424 */ /* 0x000fe200078e00ff */
[----:B------:R-:W-:Y:S01]  /*26d0*/  SHF.L.U32 R5, R12, 0x1f, RZ ;  /* 0x0000001f0c057819 */ /* 0x000fe200000006ff */
[----:B------:R-:W-:Y:S01]  /*26e0*/  UIADD3 UR4, UPT, UPT, UR5, 0x70, URZ ;  /* 0x0000007005047890 */ /* 0x000fe2000fffe0ff */
[----:B------:R1:W-:Y:S05]  /*26f0*/  SYNCS.ARRIVE.TRANS64.RED.A1T0 RZ, [R0+URZ], RZ ;  /* 0x000000ff00ff79a7 */ /* 0x0003ea00081004ff */
[----:B------:R-:W-:Y:S01]  /*2700*/  IMAD.U32 R6, RZ, RZ, UR4 ;  /* 0x00000004ff067e24 */ /* 0x000fe2000f8e00ff */
[----:B------:R-:W2:Y:S04]  /*2710*/  SYNCS.PHASECHK.TRANS64.TRYWAIT P0, [UR5+0x80], R5 ;  /* 0x00008005ff0075a7 */ /* 0x000ea80008001105 */
[----:B------:R-:W-:Y:S01]  /*2720*/  PRMT R6, R2, 0x654, R6 ;  /* 0x0000065402067816 */ /* 0x000fe20000000006 */
[----:B-12---:R-:W-:Y:S06]  /*2730*/  @!P0 BRA `(.L_x_41) ;  /* 0x0000005000848947 */ /* 0x006fec0003800000 */
.L_x_124:
[----:B------:R-:W-:Y:S01]  /*2740*/  ULEA UR4, UR6, UR37, 0x4 ;  /* 0x0000002506047291 */ /* 0x000fe2000f8e20ff */
[----:B------:R-:W-:Y:S01]  /*2750*/  SEL R3, R6, R3, !P2 ;  /* 0x0000000306037207 */ /* 0x000fe20005000000 */
[----:B------:R-:W-:Y:S01]  /*2760*/  UIADD3 UR5, UPT, UPT, UR5, 0x70, URZ ;  /* 0x0000007005057890 */ /* 0x000fe2000fffe0ff */
[----:B-1----:R-:W-:Y:S01]  /*2770*/  LEA R0, R11, UR37, 0x3 ;  /* 0x000000250b007c11 */ /* 0x002fe2000f8e18ff */
[----:B------:R-:W-:Y:S01]  /*2780*/  UIADD3 UR4, UPT, UPT, UR4, 0x100, URZ ;  /* 0x0000010004047890 */ /* 0x000fe2000fffe0ff */
[----:B------:R1:W-:Y:S01]  /*2790*/  @!P2 SYNCS.ARRIVE.TRANS64.RED RZ, [R3+URZ], R4 ;  /* 0x0000000403ffa9a7 */ /* 0x0003e200080004ff */
[----:B------:R-:W-:Y:S01]  /*27a0*/  UIADD3 UR6, UPT, UPT, UR6, 0x1, URZ ;  /* 0x0000000106067890 */ /* 0x000fe2000fffe0ff */
[----:B------:R-:W-:-:S03]  /*27b0*/  VIADD R8, R8, 0x1 ;  /* 0x0000000108087836 */ /* 0x000fc60000000000 */
[----:B------:R-:W-:Y:S02]  /*27c0*/  UISETP.NE.AND UP0, UPT, UR6, 0x2, UPT ;  /* 0x000000020600788c */ /* 0x000fe4000bf05270 */
[----:B------:R-:W-:Y:S01]  /*27d0*/  ISETP.NE.AND P0, PT, R8, 0x2, PT ;  /* 0x000000020800780c */ /* 0x000fe20003f05270 */
[----:B------:R-:W-:Y:S06]  /*27e0*/  UGETNEXTWORKID.BROADCAST [UR4], [UR5] ;  /* 0x00000000040073ca */ /* 0x000fec0008000100 */
[----:B------:R-:W-:Y:S02]  /*27f0*/  USEL UR4, URZ, 0x1, UP0 ;  /* 0x00000001ff047887 */ /* 0x000fe40008000000 */
[----:B------:R-:W-:-:S04]  /*2800*/  USEL UR6, UR6, URZ, UP0 ;  /* 0x000000ff06067287 */ /* 0x000fc80008000000 */
[----:B------:R-:W-:Y:S02]  /*2810*/  LOP3.LUT R12, R12, UR4, RZ, 0x3c, !PT ;  /* 0x000000040c0c7c12 */ /* 0x000fe4000f8e3cff */
[----:B-1----:R-:W-:-:S04]  /*2820*/  SHF.L.U32 R4, R10, 0x1f, RZ ;  /* 0x0000001f0a047819 */ /* 0x002fc800000006ff */
[----:B------:R-:W1:Y:S02]  /*2830*/  SYNCS.PHASECHK.TRANS64.TRYWAIT P1, [R0+URZ+0x70], R4 ;  /* 0x00007004000075a7 */ /* 0x000e6400080211ff */
[----:B-1----:R-:W-:Y:S05]  /*2840*/  @!P1 BRA `(.L_x_42) ;  /* 0x0000005000589947 */ /* 0x002fea0003800000 */
.L_x_125:
[C---:B-1----:R-:W-:Y:S01]  /*2850*/  LEA R4, R11.reuse, UR37, 0x4 ;  /* 0x000000250b047c11 */ /* 0x042fe2000f8e20ff */
[----:B------:R-:W-:Y:S01]  /*2860*/  VIADD R0, R0, 0x80 ;  /* 0x0000008000007836 */ /* 0x000fe20000000000 */
[----:B------:R-:W-:Y:S01]  /*2870*/  SEL R8, R8, RZ, P0 ;  /* 0x000000ff08087207 */ /* 0x000fe20000000000 */
[----:B------:R-:W-:-:S03]  /*2880*/  VIADD R11, R11, 0x1 ;  /* 0x000000010b0b7836 */ /* 0x000fc60000000000 */
[----:B------:R-:W1:Y:S01]  /*2890*/  LDS.128 R4, [R4+0x100] ;  /* 0x0001000004047984 */ /* 0x000e620000000c00 */
[----:B------:R-:W-:Y:S02]  /*28a0*/  PRMT R0, RZ, 0x654, R0 ;  /* 0x00000654ff007816 */ /* 0x000fe40000000000 */
[C---:B------:R-:W-:Y:S01]  /*28b0*/  ISETP.NE.AND P1, PT, R11.reuse, 0x2, PT ;  /* 0x000000020b00780c */ /* 0x040fe20003f25270 */
[----:B------:R-:W-:Y:S01]  /*28c0*/  @!PT LDS RZ, [RZ] ;  /* 0x00000000fffff984 */ /* 0x000fe20000000800 */
[----:B------:R-:W-:Y:S01]  /*28d0*/  @!PT LDS RZ, [RZ] ;  /* 0x00000000fffff984 */ /* 0x000fe20000000800 */
[----:B------:R-:W-:Y:S01]  /*28e0*/  @!PT LDS RZ, [RZ] ;  /* 0x00000000fffff984 */ /* 0x000fe20000000800 */
[----:B------:R-:W-:Y:S01]  /*28f0*/  @!PT LDS RZ, [RZ] ;  /* 0x00000000fffff984 */ /* 0x000fe20000000800 */
[----:B------:R2:W-:Y:S06]  /*2900*/  MEMBAR.ALL.CTA ;  /* 0x0000000000007992 */ /* 0x0005ec0000008000 */
[----:B--2---:R-:W2:Y:S01]  /*2910*/  FENCE.VIEW.ASYNC.S ;  /* 0x00000000000073c6 */ /* 0x004ea20000000000 */
[----:B------:R-:W-:Y:S01]  /*2920*/  SEL R11, R11, RZ, P1 ;  /* 0x000000ff0b0b7207 */ /* 0x000fe20000800000 */
[----:B--2---:R2:W-:Y:S01]  /*2930*/  SYNCS.ARRIVE.TRANS64.RED.A1T0 RZ, [R0+URZ], RZ ;  /* 0x000000ff00ff79a7 */ /* 0x0045e200081004ff */
[----:B-1----:R-:W-:-:S02]  /*2940*/  LOP3.LUT P3, RZ, R6, 0x1, RZ, 0xc0, !PT ;  /* 0x0000000106ff7812 */ /* 0x002fc4000786c0ff */
[----:B------:R-:W-:-:S04]  /*2950*/  SEL R4, RZ, 0x1, P1 ;  /* 0x00000001ff047807 */ /* 0x000fc80000800000 */
[----:B------:R-:W-:Y:S02]  /*2960*/  LOP3.LUT R10, R10, R4, RZ, 0x3c, !PT ;  /* 0x000000040a0a7212 */ /* 0x000fe400078e3cff */
[----:B--2---:R-:W-:-:S04]  /*2970*/  SEL R0, RZ, 0x1, P0 ;  /* 0x00000001ff007807 */ /* 0x004fc80000000000 */
[----:B------:R-:W-:Y:S01]  /*2980*/  LOP3.LUT R9, R9, R0, RZ, 0x3c, !PT ;  /* 0x0000000009097212 */ /* 0x000fe200078e3cff */
[----:B------:R-:W-:Y:S06]  /*2990*/  @P3 BRA `(.L_x_43) ;  /* 0xfffffffc002c3947 */ /* 0x000fec000383ffff */
[----:B------:R-:W-:Y:S01]  /*29a0*/  ULEA UR5, UR6, UR37, 0x3 ;  /* 0x0000002506057291 */ /* 0x000fe2000f8e18ff */
[----:B------:R-:W-:-:S08]  /*29b0*/  SHF.L.U32 R2, R12, 0x1f, RZ ;  /* 0x0000001f0c027819 */ /* 0x000fd000000006ff */
[----:B------:R-:W1:Y:S02]  /*29c0*/  SYNCS.PHASECHK.TRANS64 P0, [UR5+0x80], R2 ;  /* 0x00008002ff0075a7 */ /* 0x000e640008001005 */
[----:B-1----:R-:W-:Y:S05]  /*29d0*/  @P0 BRA `(.L_x_44) ;  /* 0x0000000000080947 */ /* 0x002fea0003800000 */
[----:B------:R-:W1:Y:S02]  /*29e0*/  SYNCS.PHASECHK.TRANS64.TRYWAIT P0, [UR5+0x80], R2 ;  /* 0x00008002ff0075a7 */ /* 0x000e640008001105 */
[----:B-1----:R-:W-:Y:S05]  /*29f0*/  @!P0 BRA `(.L_x_45) ;  /* 0x0000005000008947 */ /* 0x002fea0003800000 */
.L_x_44:
[----:B------:R-:W-:-:S04]  /*2a00*/  UIADD3 UR4, UPT, UPT, UR6, 0x1, URZ ;  /* 0x0000000106047890 */ /* 0x000fc8000fffe0ff */
[----:B------:R-:W-:-:S04]  /*2a10*/  UISETP.NE.AND UP0, UPT, UR4, 0x2, UPT ;  /* 0x000000020400788c */ /* 0x000fc8000bf05270 */
[----:B------:R-:W-:Y:S02]  /*2a20*/  USEL UR7, URZ, 0x1, UP0 ;  /* 0x00000001ff077887 */ /* 0x000fe40008000000 */
[----:B------:R-:W-:-:S04]  /*2a30*/  USEL UR4, UR4, URZ, UP0 ;  /* 0x000000ff04047287 */ /* 0x000fc80008000000 */
[----:B------:R-:W-:Y:S01]  /*2a40*/  ULEA UR4, UR4, UR37, 0x3 ;  /* 0x0000002504047291 */ /* 0x000fe2000f8e18ff */
[----:B-1----:R-:W-:-:S04]  /*2a50*/  LOP3.LUT R2, R12, UR7, RZ, 0x3c, !PT ;  /* 0x000000070c027c12 */ /* 0x002fc8000f8e3cff */
[----:B------:R-:W-:-:S04]  /*2a60*/  SHF.L.U32 R0, R2, 0x1f, RZ ;  /* 0x0000001f02007819 */ /* 0x000fc800000006ff */
[----:B------:R-:W1:Y:S02]  /*2a70*/  SYNCS.PHASECHK.TRANS64 P0, [UR4+0x80], R0 ;  /* 0x00008000ff0075a7 */ /* 0x000e640008001004 */
[----:B-1----:R-:W-:Y:S05]  /*2a80*/  @P0 EXIT ;  /* 0x000000000000094d */ /* 0x002fea0003800000 */
[----:B------:R-:W-:Y:S02]  /*2a90*/  SHF.L.U32 R2, R2, 0x1f, RZ ;  /* 0x0000001f02027819 */ /* 0x000fe400000006ff */
[----:B------:R-:W-:-:S07]  /*2aa0*/  MOV R0, UR4 ;  /* 0x0000000400007c02 */ /* 0x000fce0008000f00 */
.L_x_46:
[----:B-1----:R1:W2:Y:S02]  /*2ab0*/  SYNCS.PHASECHK.TRANS64.TRYWAIT P0, [R0+URZ+0x80], R2 ;  /* 0x00008002000075a7 */ /* 0x0022a400080011ff */
[----:B--2---:R-:W-:Y:S05]  /*2ac0*/  @!P0 NANOSLEEP.SYNCS 0x989680 ;  /* 0x009896800000895d */ /* 0x004fea0003900000 */
[----:B------:R-:W2:Y:S02]  /*2ad0*/  @!P0 SYNCS.PHASECHK.TRANS64 P0, [R0+URZ+0x80], R2 ;  /* 0x00008002000085a7 */ /* 0x000ea400080010ff */
[----:B--2---:R-:W-:Y:S05]  /*2ae0*/  @P0 EXIT ;  /* 0x000000000000094d */ /* 0x004fea0003800000 */
[----:B------:R-:W-:Y:S05]  /*2af0*/  BRA `(.L_x_46) ;  /* 0xfffffffc00ec7947 */ /* 0x000fea000383ffff */
.L_x_39:
[----:B------:R-:W-:-:S09]  /*2b00*/  UISETP.NE.AND UP1, UPT, UR8, URZ, UPT ;  /* 0x000000ff0800728c */ /* 0x000fd2000bf25270 */
[----:B------:R-:W-:Y:S05]  /*2b10*/  BRA.U UP1, `(.L_x_47) ;  /* 0x0000001101247547 */ /* 0x000fea000b800000 */
[----:B------:R-:W-:Y:S01]  /*2b20*/  UMOV UR4, 0x40 ;  /* 0x0000004000047882 */ /* 0x000fe20000000000 */
[----:B------:R-:W-:Y:S01]  /*2b30*/  NOP ;  /* 0x0000000000007918 */ /* 0x000fe20000000000 */
[----:B------:R-:W-:Y:S01]  /*2b40*/  ULEA UR4, UR37, UR4, 0x18 ;  /* 0x0000000425047291 */ /* 0x000fe2000f8ec0ff */
[----:B------:R-:W-:Y:S02]  /*2b50*/  UMOV UR5, 0x400 ;  /* 0x0000040000057882 */ /* 0x000fe40000000000 */
[----:B------:R-:W-:-:S06]  /*2b60*/  ULEA UR37, UR37, UR5, 0x18 ;  /* 0x0000000525257291 */ /* 0x000fcc000f8ec0ff */
[----:B------:R-:W1:Y:S02]  /*2b70*/  LDS.U8 R0, [UR4+0x1c] ;  /* 0x00001c04ff007984 */ /* 0x000e640008000000 */
[----:B-1----:R-:W-:-:S13]  /*2b80*/  ISETP.NE.AND P0, PT, R0, RZ, PT ;  /* 0x000000ff0000720c */ /* 0x002fda0003f05270 */
[----:B------:R-:W-:Y:S05]  /*2b90*/  @P0 BRA `(.L_x_48) ;  /* 0x0000000000580947 */ /* 0x000fea0003800000 */
[----:B------:R-:W-:-:S13]  /*2ba0*/  ELECT P0, URZ, PT ;  /* 0x0000000000ff782f */ /* 0x000fda0003800000 */
[----:B------:R-:W-:Y:S05]  /*2bb0*/  @!P0 BRA `(.L_x_49) ;  /* 0x0000000000608947 */ /* 0x000fea0003800000 */
[----:B------:R-:W-:Y:S01]  /*2bc0*/  UMOV UR5, 0x10 ;  /* 0x0000001000057882 */ /* 0x000fe20000000000 */
[----:B------:R-:W-:Y:S01]  /*2bd0*/  HFMA2 R0, -RZ, RZ, 0, 5.9604644775390625e-08 ;  /* 0x00000001ff007431 */ /* 0x000fe200000001ff */
[----:B------:R-:W-:-:S03]  /*2be0*/  MOV R2, 0xffff ;  /* 0x0000ffff00027802 */ /* 0x000fc60000000f00 */
[----:B------:R-:W-:Y:S04]  /*2bf0*/  DEPBAR.LE SB1, 0x36 ;  /* 0x00009d800000791a */ /* 0x000fe80000000000 */
[----:B------:R-:W1:Y:S02]  /*2c00*/  UTCATOMSWS.FIND_AND_SET.ALIGN UP0, UR5, UR5 ;  /* 0x00000005000575e3 */ /* 0x000e640008000800 */
[----:B-1----:R-:W-:Y:S01]  /*2c10*/  MOV R3, UR5 ;  /* 0x0000000500037c02 */ /* 0x002fe20008000f00 */
[----:B------:R-:W-:Y:S06]  /*2c20*/  BRA.U UP0, `(.L_x_50) ;  /* 0x0000000100187547 */ /* 0x000fec000b800000 */
.L_x_51:
[----:B------:R-:W-:Y:S05]  /*2c30*/  NANOSLEEP 0x64 ;  /* 0x000000640000795d */ /* 0x000fea0003800000 */
[----:B------:R-:W-:-:S05]  /*2c40*/  UMOV UR5, 0x10 ;  /* 0x0000001000057882 */ /* 0x000fca0000000000 */
[----:B------:R-:W-:Y:S04]  /*2c50*/  DEPBAR.LE SB1, 0x36 ;  /* 0x00009d800000791a */ /* 0x000fe80000000000 */
[----:B------:R-:W1:Y:S02]  /*2c60*/  UTCATOMSWS.FIND_AND_SET.ALIGN UP0, UR5, UR5 ;  /* 0x00000005000575e3 */ /* 0x000e640008000800 */
[----:B-1----:R-:W-:Y:S01]  /*2c70*/  MOV R3, UR5 ;  /* 0x0000000500037c02 */ /* 0x002fe20008000f00 */
[----:B------:R-:W-:Y:S05]  /*2c80*/  BRA.U !UP0, `(.L_x_51) ;  /* 0xfffffffd08e87547 */ /* 0x000fea000b83ffff */
.L_x_50:
[-C--:B------:R-:W-:Y:S02]  /*2c90*/  SHF.L.U32 R2, R2, R3.reuse, RZ ;  /* 0x0000000302027219 */ /* 0x080fe400000006ff */
[----:B------:R-:W-:Y:S01]  /*2ca0*/  SHF.L.U32 R0, R0, R3, RZ ;  /* 0x0000000300007219 */ /* 0x000fe200000006ff */
[----:B------:R-:W-:Y:S02]  /*2cb0*/  IMAD.SHL.U32 R3, R3, 0x20, RZ ;  /* 0x0000002003037824 */ /* 0x000fe400078e00ff */
[----:B------:R1:W-:Y:S04]  /*2cc0*/  ATOMS.OR RZ, [UR4+0x14], R2 ;  /* 0x00001402ffff798c */ /* 0x0003e8000b000004 */
[----:B------:R1:W-:Y:S04]  /*2cd0*/  ATOMS.OR RZ, [UR4+0x18], R0 ;  /* 0x00001800ffff798c */ /* 0x0003e8000b000004 */
[----:B------:R1:W-:Y:S01]  /*2ce0*/  STS [UR37+0x120], R3 ;  /* 0x00012003ff007988 */ /* 0x0003e20008000825 */
[----:B------:R-:W-:Y:S05]  /*2cf0*/  BRA `(.L_x_49) ;  /* 0x0000000000107947 */ /* 0x000fea0003800000 */
.L_x_48:
[----:B------:R-:W-:Y:S02]  /*2d00*/  MOV R0, 0xffffffff ;  /* 0xffffffff00007802 */ /* 0x000fe40000000f00 */
[----:B------:R-:W-:-:S03]  /*2d10*/  MOV R2, 0x2d40 ;  /* 0x00002d4000027802 */ /* 0x000fc60000000f00 */
[----:B------:R1:W-:Y:S04]  /*2d20*/  STS [UR37+0x120], R0 ;  /* 0x00012000ff007988 */ /* 0x0003e80008000825 */
[----:B-1-3-5:R-:W-:Y:S05]  /*2d30*/  CALL.REL.NOINC `($__internal_1_$__cuda_sm10x_tcgen05_guardrail_trap_phase_invalid_during_alloc) ;  /* 0x0000005000d47944 */ /* 0x02afea0003c00000 */
.L_x_49:
[----:B------:R-:W-:Y:S05]  /*2d40*/  WARPSYNC.ALL ;  /* 0x0000000000007948 */ /* 0x000fea0003800000 */
[----:B------:R-:W2:Y:S01]  /*2d50*/  S2UR UR5, SR_CgaCtaId ;  /* 0x00000000000579c3 */ /* 0x000ea20000008800 */
[----:B------:R-:W-:Y:S01]  /*2d60*/  UMOV UR4, 0x400 ;  /* 0x0000040000047882 */ /* 0x000fe20000000000 */
[----:B------:R-:W-:-:S06]  /*2d70*/  NOP ;  /* 0x0000000000007918 */ /* 0x000fcc0000000000 */
[----:B------:R-:W-:Y:S06]  /*2d80*/  BAR.ARV 0x6, 0xa0 ;  /* 0x0182800000007b1d */ /* 0x000fec0000002000 */
[----:B------:R-:W4:Y:S01]  /*2d90*/  LDCU UR7, c[0x0][0x38c] ;  /* 0x00007180ff0777ac */ /* 0x000f220008000800 */
[----:B------:R-:W-:Y:S01]  /*2da0*/  IMAD.MOV.U32 R11, RZ, RZ, 0x1 ;  /* 0x00000001ff0b7424 */ /* 0x000fe200078e00ff */
[----:B------:R-:W-:Y:S01]  /*2db0*/  CS2R R8, SRZ ;  /* 0x0000000000087805 */ /* 0x000fe2000001ff00 */
[----:B------:R-:W-:Y:S01]  /*2dc0*/  IMAD.MOV.U32 R10, RZ, RZ, RZ ;  /* 0x000000ffff0a7224 */ /* 0x000fe200078e00ff */
[----:B------:R-:W3:Y:S01]  /*2dd0*/  LDCU UR6, c[0x0][0x38c] ;  /* 0x00007180ff0677ac */ /* 0x000ee20008000800 */
[----:B------:R-:W-:Y:S01]  /*2de0*/  UMOV UR15, URZ ;  /* 0x000000ff000f7c82 */ /* 0x000fe20008000000 */
[----:B------:R-:W-:Y:S01]  /*2df0*/  UMOV UR14, URZ ;  /* 0x000000ff000e7c82 */ /* 0x000fe20008000000 */
[----:B--2---:R-:W-:Y:S01]  /*2e00*/  ULEA UR5, UR5, UR4, 0x18 ;  /* 0x0000000405057291 */ /* 0x004fe2000f8ec0ff */
[----:B------:R-:W-:Y:S01]  /*2e10*/  UMOV UR32, 0x0 ;  /* 0x0000000000207882 */ /* 0x000fe20000000000 */
[----:B------:R-:W-:-:S02]  /*2e20*/  UMOV UR33, 0x8100010 ;  /* 0x0810001000217882 */ /* 0x000fc40000000000 */
[----:B------:R-:W-:Y:S02]  /*2e30*/  UIADD3 UR9, UPT, UPT, UR5, 0x6400, URZ ;  /* 0x0000640005097890 */ /* 0x000fe4000fffe0ff */
[----:B------:R-:W-:Y:S02]  /*2e40*/  UIADD3 UR10, UPT, UPT, UR5, 0x1e400, URZ ;  /* 0x0001e400050a7890 */ /* 0x000fe4000fffe0ff */
[----:B----4-:R-:W-:Y:S01]  /*2e50*/  UIADD3 UR7, UPT, UPT, UR7, 0x7f, URZ ;  /* 0x0000007f07077890 */ /* 0x010fe2000fffe0ff */
[----:B-1----:R-:W1:Y:S01]  /*2e60*/  LDS R0, [UR5+0x120] ;  /* 0x00012005ff007984 */ /* 0x002e620008000800 */
[----:B------:R-:W-:Y:S02]  /*2e70*/  USHF.R.U32.HI UR9, URZ, 0x4, UR9 ;  /* 0x00000004ff097899 */ /* 0x000fe40008011609 */
[----:B------:R-:W-:Y:S02]  /*2e80*/  USHF.R.S32.HI UR4, URZ, 0x1f, UR7 ;  /* 0x0000001fff047899 */ /* 0x000fe40008011407 */
[----:B------:R-:W-:-:S02]  /*2e90*/  USHF.R.U32.HI UR10, URZ, 0x4, UR10 ;  /* 0x00000004ff0a7899 */ /* 0x000fc4000801160a */
[----:B------:R-:W-:Y:S02]  /*2ea0*/  ULEA.HI UR4, UR4, UR7, URZ, 0x7 ;  /* 0x0000000704047291 */ /* 0x000fe4000f8f38ff */
[----:B------:R-:W-:Y:S02]  /*2eb0*/  ULOP3.LUT UR9, UR9, 0x3fff, URZ, 0xc0, !UPT ;  /* 0x00003fff09097892 */ /* 0x000fe4000f8ec0ff */
[----:B------:R-:W-:Y:S02]  /*2ec0*/  USHF.R.S32.HI UR4, URZ, 0x7, UR4 ;  /* 0x00000007ff047899 */ /* 0x000fe40008011404 */
[----:B------:R-:W-:Y:S02]  /*2ed0*/  ULOP3.LUT UR10, UR10, 0x3fff, URZ, 0xc0, !UPT ;  /* 0x00003fff0a0a7892 */ /* 0x000fe4000f8ec0ff */
[----:B------:R-:W-:Y:S01]  /*2ee0*/  UISETP.LT.AND UP0, UPT, UR4, 0x1, UPT ;  /* 0x000000010400788c */ /* 0x000fe2000bf01270 */
[----:B------:R-:W-:Y:S01]  /*2ef0*/  UMOV UR30, 0x0 ;  /* 0x00000000001e7882 */ /* 0x000fe20000000000 */
[----:B------:R-:W-:-:S02]  /*2f00*/  UMOV UR31, 0x8100010 ;  /* 0x08100010001f7882 */ /* 0x000fc40000000000 */
[----:B------:R-:W-:Y:S01]  /*2f10*/  USEL UR8, UR4, 0x1, !UP0 ;  /* 0x0000000104087887 */ /* 0x000fe2000c000000 */
[----:B------:R-:W-:Y:S01]  /*2f20*/  UMOV UR28, 0x0 ;  /* 0x00000000001c7882 */ /* 0x000fe20000000000 */
[----:B------:R-:W-:Y:S01]  /*2f30*/  UMOV UR29, 0x8100010 ;  /* 0x08100010001d7882 */ /* 0x000fe20000000000 */
[----:B------:R-:W-:Y:S01]  /*2f40*/  UMOV UR26, 0x0 ;  /* 0x00000000001a7882 */ /* 0x000fe20000000000 */
[----:B------:R-:W-:Y:S01]  /*2f50*/  UMOV UR27, 0x8100010 ;  /* 0x08100010001b7882 */ /* 0x000fe20000000000 */
[----:B------:R-:W-:Y:S01]  /*2f60*/  UMOV UR24, 0x0 ;  /* 0x0000000000187882 */ /* 0x000fe20000000000 */
[----:B------:R-:W-:Y:S01]  /*2f70*/  UMOV UR25, 0x8100010 ;  /* 0x0810001000197882 */ /* 0x000fe20000000000 */
[----:B------:R-:W-:Y:S01]  /*2f80*/  UMOV UR22, 0x0 ;  /* 0x0000000000167882 */ /* 0x000fe20000000000 */
[----:B------:R-:W-:Y:S01]  /*2f90*/  UMOV UR23, 0x8100010 ;  /* 0x0810001000177882 */ /* 0x000fe20000000000 */
[----:B------:R-:W-:Y:S02]  /*2fa0*/  ULOP3.LUT UR9, UR9, 0x10000, URZ, 0xfc, !UPT ;  /* 0x0001000009097892 */ /* 0x000fe4000f8efcff */
[----:B------:R-:W-:-:S02]  /*2fb0*/  ULOP3.LUT UR10, UR10, 0x10000, URZ, 0xfc, !UPT ;  /* 0x000100000a0a7892 */ /* 0x000fc4000f8efcff */
[----:B------:R-:W-:Y:S02]  /*2fc0*/  UIADD3 UR8, UPT, UPT, -UR8, URZ, URZ ;  /* 0x000000ff08087290 */ /* 0x000fe4000fffe1ff */
[----:B---3--:R-:W-:Y:S01]  /*2fd0*/  UISETP.GE.AND UP3, UPT, UR6, 0x1, UPT ;  /* 0x000000010600788c */ /* 0x008fe2000bf66270 */
[----:B------:R-:W-:Y:S01]  /*2fe0*/  UMOV UR20, 0x0 ;  /* 0x0000000000147882 */ /* 0x000fe20000000000 */
[----:B------:R-:W-:Y:S01]  /*2ff0*/  UMOV UR21, 0x8100010 ;  /* 0x0810001000157882 */ /* 0x000fe20000000000 */
[----:B------:R-:W-:Y:S01]  /*3000*/  UMOV UR18, 0x0 ;  /* 0x0000000000127882 */ /* 0x000fe20000000000 */
[----:B-1----:R-:W-:Y:S01]  /*3010*/  R2UR UR16, R0 ;  /* 0x00000000001072ca */ /* 0x002fe200000e0000 */
[----:B------:R-:W-:-:S14]  /*3020*/  UMOV UR19, 0x8100010 ;  /* 0x0810001000137882 */ /* 0x000fdc0000000000 */
.L_x_58:
[----:B------:R-:W-:Y:S02]  /*3030*/  LEA R0, R10, UR5, 0x3 ;  /* 0x000000050a007c11 */ /* 0x000fe4000f8e18ff */
[----:B------:R-:W-:Y:S02]  /*3040*/  SHF.L.U32 R2, R9, 0x1f, RZ ;  /* 0x0000001f09027819 */ /* 0x000fe400000006ff */
[----:B------:R-:W-:Y:S01]  /*3050*/  PLOP3.LUT P0, PT, PT, PT, UP3, 0x80, 0x8 ;  /* 0x000000000008781c */ /* 0x000fe20003f0f038 */
[----:B------:R-:W-:Y:S01]  /*3060*/  VIADD R3, R0, 0x80 ;  /* 0x0000008000037836 */ /* 0x000fe20000000000 */
[----:B-1----:R-:W1:Y:S02]  /*3070*/  SYNCS.PHASECHK.TRANS64.TRYWAIT P1, [R0+URZ+0x70], R2 ;  /* 0x00007002000075a7 */ /* 0x002e6400080211ff */
[----:B-1-3--:R-:W-:Y:S09]  /*3080*/  @!P1 BRA `(.L_x_52) ;  /* 0x0000004800749947 */ /* 0x00aff20003800000 */
.L_x_127:
[----:B------:R-:W-:Y:S01]  /*3090*/  LEA R4, R10, UR5, 0x4 ;  /* 0x000000050a047c11 */ /* 0x000fe2000f8e20ff */
[----:B------:R-:W-:Y:S01]  /*30a0*/  @UP3 ULEA UR7, UR14, UR5, 0x3 ;  /* 0x000000050e073291 */ /* 0x000fe2000f8e18ff */
[----:B------:R-:W-:Y:S01]  /*30b0*/  PLOP3.LUT P2, PT, PT, PT, PT, 0x80, 0x8 ;  /* 0x000000000008781c */ /* 0x000fe20003f4f070 */
[----:B------:R-:W-:Y:S01]  /*30c0*/  ULEA UR6, UR15, UR5, 0x3 ;  /* 0x000000050f067291 */ /* 0x000fe2000f8e18ff */
[----:B------:R-:W-:Y:S02]  /*30d0*/  PRMT R3, RZ, 0x654, R3 ;  /* 0x00000654ff037816 */ /* 0x000fe40000000003 */
[----:B------:R-:W2:Y:S01]  /*30e0*/  LDS.128 R4, [R4+0x100] ;  /* 0x0001000004047984 */ /* 0x000ea20000000c00 */
[----:B-1----:R-:W-:Y:S02]  /*30f0*/  @P0 SHF.L.U32 R2, R8, 0x1f, RZ ;  /* 0x0000001f08020819 */ /* 0x002fe400000006ff */
[----:B------:R-:W-:Y:S01]  /*3100*/  SHF.L.U32 R0, R11, 0x1f, RZ ;  /* 0x0000001f0b007819 */ /* 0x000fe200000006ff */
[----:B------:R-:W-:Y:S01]  /*3110*/  @!PT LDS RZ, [RZ] ;  /* 0x00000000fffff984 */ /* 0x000fe20000000800 */
[----:B------:R-:W-:Y:S01]  /*3120*/  @!PT LDS RZ, [RZ] ;  /* 0x00000000fffff984 */ /* 0x000fe20000000800 */
[----:B------:R-:W-:Y:S01]  /*3130*/  @!PT LDS RZ, [RZ] ;  /* 0x00000000fffff984 */ /* 0x000fe20000000800 */
[----:B------:R-:W-:Y:S01]  /*3140*/  @!PT LDS RZ, [RZ] ;  /* 0x00000000fffff984 */ /* 0x000fe20000000800 */
[----:B------:R1:W-:Y:S06]  /*3150*/  MEMBAR.ALL.CTA ;  /* 0x0000000000007992 */ /* 0x0003ec0000008000 */
[----:B-1----:R-:W1:Y:S02]  /*3160*/  FENCE.VIEW.ASYNC.S ;  /* 0x00000000000073c6 */ /* 0x002e640000000000 */
[----:B-1----:R1:W-:Y:S01]  /*3170*/  SYNCS.ARRIVE.TRANS64.RED.A1T0 RZ, [R3+URZ], RZ ;  /* 0x000000ff03ff79a7 */ /* 0x0023e200081004ff */
[----:B------:R1:W3:Y:S01]  /*3180*/  @P0 SYNCS.PHASECHK.TRANS64.TRYWAIT P2, [UR7], R2 ;  /* 0x00000002ff0005a7 */ /* 0x0002e20008041107 */
[----:B------:R-:W-:Y:S01]  /*3190*/  ULEA UR7, UR15, UR16, 0x6 ;  /* 0x000000100f077291 */ /* 0x000fe2000f8e30ff */
[----:B--2---:R-:W-:Y:S01]  /*31a0*/  LOP3.LUT P1, RZ, R6, 0x1, RZ, 0xc0, !PT ;  /* 0x0000000106ff7812 */ /* 0x004fe2000782c0ff */
[----:B------:R-:W2:Y:S02]  /*31b0*/  SYNCS.PHASECHK.TRANS64.TRYWAIT P0, [UR6+0xb0], R0 ;  /* 0x0000b000ff0075a7 */ /* 0x000ea40008001106 */
[----:B-123--:R-:W-:Y:S10]  /*31c0*/  @!P0 BRA `(.L_x_53) ;  /* 0x0000004800388947 */ /* 0x00eff40003800000 */
.L_x_129:
[----:B------:R-:W-:Y:S01]  /*31d0*/  IADD3 R10, PT, PT, R10, 0x1, RZ ;  /* 0x000000010a0a7810 */ /* 0x000fe20007ffe0ff */
[----:B------:R-:W-:Y:S06]  /*31e0*/  BRA.U !UP3, `(.L_x_54) ;  /* 0x000000050b107547 */ /* 0x000fec000b800000 */
[----:B------:R-:W-:Y:S01]  /*31f0*/  UPLOP3.LUT UP4, UPT, UPT, UPT, UPT, 0x40, 0x4 ;  /* 0x000000000004789c */ /* 0x000fe20003f8e870 */
[----:B------:R-:W-:Y:S01]  /*3200*/  UMOV UR13, UR8 ;  /* 0x00000008000d7c82 */ /* 0x000fe20008000000 */
[----:B------:R-:W-:Y:S01]  /*3210*/  UMOV UR12, UR4 ;  /* 0x00000004000c7c82 */ /* 0x000fe20008000000 */
[----:B------:R-:W-:-:S08]  /*3220*/  UMOV UR17, UR14 ;  /* 0x0000000e00117c82 */ /* 0x000fd00008000000 */
.L_x_57:
[----:B------:R-:W-:Y:S02]  /*3230*/  UIADD3 UR13, UPT, UPT, UR13, 0x1, URZ ;  /* 0x000000010d0d7890 */ /* 0x000fe4000fffe0ff */
[----:B--2---:R-:W-:Y:S02]  /*3240*/  ULEA UR11, UR17, UR5, 0x3 ;  /* 0x00000005110b7291 */ /* 0x004fe4000f8e18ff */
[----:B------:R-:W-:Y:S01]  /*3250*/  UISETP.NE.AND UP0, UPT, UR13, URZ, UPT ;  /* 0x000000ff0d00728c */ /* 0x000fe2000bf05270 */
[----:B---3--:R-:W-:Y:S10]  /*3260*/  @P2 BRA `(.L_x_55) ;  /* 0x00000000000c2947 */ /* 0x008ff40003800000 */
[----:B-1----:R-:W-:Y:S04]  /*3270*/  SHF.L.U32 R2, R8, 0x1f, RZ ;  /* 0x0000001f08027819 */ /* 0x002fe800000006ff */
[----:B------:R-:W1:Y:S02]  /*3280*/  SYNCS.PHASECHK.TRANS64.TRYWAIT P0, [UR11], R2 ;  /* 0x00000002ff0075a7 */ /* 0x000e64000800110b */
[----:B-1----:R-:W-:Y:S05]  /*3290*/  @!P0 BRA `(.L_x_56) ;  /* 0x00000048001c8947 */ /* 0x002fea0003800000 */
.L_x_55:
[----:B------:R-:W-:Y:S01]  /*32a0*/  UISETP.NE.AND UP1, UPT, UR12, 0x1, UPT ;  /* 0x000000010c00788c */ /* 0x000fe2000bf25270 */
[----:B------:R-:W-:Y:S01]  /*32b0*/  PLOP3.LUT P2, PT, PT, PT, PT, 0x80, 0x8 ;  /* 0x000000000008781c */ /* 0x000fe20003f4f070 */
[----:B------:R-:W-:Y:S02]  /*32c0*/  UIADD3 UR14, UPT, UPT, UR17, 0x1, URZ ;  /* 0x00000001110e7890 */ /* 0x000fe4000fffe0ff */
[----:B------:R-:W-:Y:S02]  /*32d0*/  ULEA UR64, UR17, UR10, 0xa ;  /* 0x0000000a11407291 */ /* 0x000fe4000f8e50ff */
[----:B------:R-:W-:Y:S01]  /*32e0*/  UISETP.NE.AND UP2, UPT, UR14, 0x3, UPT ;  /* 0x000000030e00788c */ /* 0x000fe2000bf45270 */
[----:B------:R-:W-:Y:S01]  /*32f0*/  PLOP3.LUT P0, PT, PT, PT, UP1, 0x80, 0x8 ;  /* 0x000000000008781c */ /* 0x000fe20003f0f018 */
[----:B------:R-:W-:Y:S02]  /*3300*/  ULEA UR62, UR17, UR9, 0xb ;  /* 0x00000009113e7291 */ /* 0x000fe4000f8e58ff */
[----:B------:R-:W-:Y:S02]  /*3310*/  USEL UR35, URZ, 0x1, UP2 ;  /* 0x00000001ff237887 */ /* 0x000fe40009000000 */
[----:B------:R-:W-:Y:S02]  /*3320*/  USEL UR14, UR14, URZ, UP2 ;  /* 0x000000ff0e0e7287 */ /* 0x000fe40009000000 */
[----:B------:R-:W-:Y:S02]  /*3330*/  UIADD3 UR60, UPT, UPT, UR64, 0x2, URZ ;  /* 0x00000002403c7890 */ /* 0x000fe4000fffe0ff */
[----:B------:R-:W-:Y:S01]  /*3340*/  @UP1 ULEA UR34, UR14, UR5, 0x3 ;  /* 0x000000050e221291 */ /* 0x000fe2000f8e18ff */
[----:B------:R-:W-:Y:S01]  /*3350*/  LOP3.LUT R8, R8, UR35, RZ, 0x3c, !PT ;  /* 0x0000002308087c12 */ /* 0x000fe2000f8e3cff */
[----:B------:R-:W-:Y:S02]  /*3360*/  UIADD3 UR58, UPT, UPT, UR62, 0x2, URZ ;  /* 0x000000023e3a7890 */ /* 0x000fe4000fffe0ff */
[----:B------:R-:W-:Y:S01]  /*3370*/  UIADD3 UR56, UPT, UPT, UR64, 0x4, URZ ;  /* 0x0000000440387890 */ /* 0x000fe2000fffe0ff */
[----:B-1----:R-:W-:Y:S01]  /*3380*/  @P0 SHF.L.U32 R0, R8, 0x1f, RZ ;  /* 0x0000001f08000819 */ /* 0x002fe200000006ff */
[----:B------:R-:W-:Y:S02]  /*3390*/  UIADD3 UR54, UPT, UPT, UR62, 0x4, URZ ;  /* 0x000000043e367890 */ /* 0x000fe4000fffe0ff */
[----:B------:R-:W-:Y:S01]  /*33a0*/  UIADD3 UR52, UPT, UPT, UR64, 0x6, URZ ;  /* 0x0000000640347890 */ /* 0x000fe2000fffe0ff */
[----:B------:R2:W3:Y:S01]  /*33b0*/  @P0 SYNCS.PHASECHK.TRANS64.TRYWAIT P2, [UR34], R0 ;  /* 0x00000000ff0005a7 */ /* 0x0004e20008041122 */
[----:B------:R-:W-:Y:S02]  /*33c0*/  UIADD3 UR50, UPT, UPT, UR62, 0x6, URZ ;  /* 0x000000063e327890 */ /* 0x000fe4000fffe0ff */
        /* <DEDUP_REMOVED lines=9> */
[----:B------:R-:W-:Y:S01]  /*3460*/  UIADD3 UR12, UPT, UPT, UR12, -0x1, URZ ;  /* 0xffffffff0c0c7890 */ /* 0x000fe2000fffe0ff */
[----:B------:R-:W-:Y:S01]  /*3470*/  UMOV UR65, 0x40004040 ;  /* 0x4000404000417882 */ /* 0x000fe20000000000 */
[----:B------:R-:W-:Y:S01]  /*3480*/  UMOV UR63, 0x40004040 ;  /* 0x40004040003f7882 */ /* 0x000fe20000000000 */
[----:B------:R-:W-:Y:S01]  /*3490*/  UMOV UR61, 0x40004040 ;  /* 0x40004040003d7882 */ /* 0x000fe20000000000 */
[----:B------:R2:W-:Y:S01]  /*34a0*/  UTCHMMA gdesc[UR62], gdesc[UR64], tmem[UR7], tmem[UR32], idesc[UR33], UP4 ;  /* 0x00ff20403e0075ea */ /* 0x0005e2000a000007 */
[----:B------:R-:W-:Y:S01]  /*34b0*/  UPLOP3.LUT UP4, UPT, UPT, UPT, UPT, 0x80, 0x8 ;  /* 0x000000000008789c */ /* 0x000fe20003f8f070 */
[----:B------:R-:W-:Y:S01]  /*34c0*/  UMOV UR59, 0x40004040 ;  /* 0x40004040003b7882 */ /* 0x000fe20000000000 */
[----:B------:R-:W-:Y:S01]  /*34d0*/  UMOV UR57, 0x40004040 ;  /* 0x4000404000397882 */ /* 0x000fe20000000000 */
[----:B------:R2:W-:Y:S01]  /*34e0*/  UTCHMMA gdesc[UR58], gdesc[UR60], tmem[UR7], tmem[UR30], idesc[UR31], UPT ;  /* 0x00ff1e3c3a0075ea */ /* 0x0005e2000b800007 */
        /* <DEDUP_REMOVED lines=14> */
[----:B------:R-:W-:Y:S01]  /*35d0*/  UMOV UR35, 0x40004040 ;  /* 0x4000404000237882 */ /* 0x000fe20000000000 */
[----:B------:R2:W-:Y:S01]  /*35e0*/  UTCHMMA gdesc[UR38], gdesc[UR40], tmem[UR7], tmem[UR20], idesc[UR21], UPT ;  /* 0x00ff1428260075ea */ /* 0x0005e2000b800007 */
[----:B------:R2:W-:Y:S01]  /*35f0*/  UTCHMMA gdesc[UR34], gdesc[UR36], tmem[UR7], tmem[UR18], idesc[UR19], UPT ;  /* 0x00ff1224220075ea */ /* 0x0005e2000b800007 */
[----:B------:R2:W-:Y:S01]  /*3600*/  UTCBAR [UR11], URZ ;  /* 0x000000ff0b0073e9 */ /* 0x0005e200080000ff */
[----:B------:R-:W-:Y:S01]  /*3610*/  UMOV UR17, UR14 ;  /* 0x0000000e00117c82 */ /* 0x000fe20008000000 */
[----:B------:R-:W-:Y:S05]  /*3620*/  BRA.U UP0, `(.L_x_57) ;  /* 0xfffffffd00007547 */ /* 0x000fea000b83ffff */
.L_x_54:
[----:B------:R-:W-:Y:S01]  /*3630*/  UIADD3 UR15, UPT, UPT, UR15, 0x1, URZ ;  /* 0x000000010f0f7890 */ /* 0x000fe2000fffe0ff */
[C---:B------:R-:W-:Y:S01]  /*3640*/  ISETP.NE.AND P0, PT, R10.reuse, 0x2, PT ;  /* 0x000000020a00780c */ /* 0x040fe20003f05270 */
[----:B--2---:R-:W-:Y:S02]  /*3650*/  UIADD3 UR7, UPT, UPT, UR6, 0x90, URZ ;  /* 0x0000009006077890 */ /* 0x004fe4000fffe0ff */
[----:B------:R-:W-:Y:S01]  /*3660*/  UISETP.NE.AND UP0, UPT, UR15, 0x4, UPT ;  /* 0x000000040f00788c */ /* 0x000fe2000bf05270 */
[----:B-1----:R-:W-:Y:S02]  /*3670*/  SEL R0, RZ, 0x1, P0 ;  /* 0x00000001ff007807 */ /* 0x002fe40000000000 */
[----:B------:R-:W-:Y:S01]  /*3680*/  SEL R10, R10, RZ, P0 ;  /* 0x000000ff0a0a7207 */ /* 0x000fe20000000000 */
[----:B------:R-:W-:Y:S01]  /*3690*/  USEL UR6, URZ, 0x1, UP0 ;  /* 0x00000001ff067887 */ /* 0x000fe20008000000 */
[----:B------:R-:W-:Y:S01]  /*36a0*/  LOP3.LUT R9, R9, R0, RZ, 0x3c, !PT ;  /* 0x0000000009097212 */ /* 0x000fe200078e3cff */
[----:B------:R-:W-:Y:S01]  /*36b0*/  USEL UR15, UR15, URZ, UP0 ;  /* 0x000000ff0f0f7287 */ /* 0x000fe20008000000 */
[----:B------:R1:W-:Y:S03]  /*36c0*/  UTCBAR [UR7], URZ ;  /* 0x000000ff070073e9 */ /* 0x0003e600080000ff */
[----:B------:R-:W-:Y:S01]  /*36d0*/  LOP3.LUT R11, R11, UR6, RZ, 0x3c, !PT ;  /* 0x000000060b0b7c12 */ /* 0x000fe2000f8e3cff */
[----:B------:R-:W-:Y:S07]  /*36e0*/  @P1 BRA `(.L_x_58) ;  /* 0xfffffff800501947 */ /* 0x000fee000383ffff */
[----:B------:R-:W2:Y:S01]  /*36f0*/  S2UR UR4, SR_CgaCtaId ;  /* 0x00000000000479c3 */ /* 0x000ea20000008800 */
[----:B------:R-:W-:Y:S01]  /*3700*/  ELECT P0, URZ, PT ;  /* 0x0000000000ff782f */ /* 0x000fe20003800000 */
[----:B------:R-:W-:Y:S01]  /*3710*/  IMAD.MOV.U32 R0, RZ, RZ, 0x1 ;  /* 0x00000001ff007424 */ /* 0x000fe200078e00ff */
[----:B------:R-:W-:Y:S01]  /*3720*/  UIADD3 UR5, UPT, UPT, UR5, 0xb0, URZ ;  /* 0x000000b005057890 */ /* 0x000fe2000fffe0ff */
[----:B------:R-:W-:Y:S01]  /*3730*/  SHF.L.U32 R2, R11, 0x1f, RZ ;  /* 0x0000001f0b027819 */ /* 0x000fe200000006ff */
[----:B------:R-:W-:-:S03]  /*3740*/  UMOV UR6, 0x40 ;  /* 0x0000004000067882 */ /* 0x000fc60000000000 */
[----:B------:R-:W-:Y:S01]  /*3750*/  UVIRTCOUNT.DEALLOC.SMPOOL 0x80 ;  /* 0x000000800000784c */ /* 0x000fe20000000000 */
[----:B--2---:R-:W-:Y:S02]  /*3760*/  ULEA UR4, UR4, UR6, 0x18 ;  /* 0x0000000604047291 */ /* 0x004fe4000f8ec0ff */
[----:B------:R-:W-:-:S07]  /*3770*/  ULEA UR6, UR15, UR5, 0x3 ;  /* 0x000000050f067291 */ /* 0x000fce000f8e18ff */
[----:B------:R2:W-:Y:S02]  /*3780*/  @P0 STS.U8 [UR4+0x1c], R0 ;  /* 0x00001c00ff000988 */ /* 0x0005e40008000004 */
[----:B------:R-:W4:Y:S02]  /*3790*/  SYNCS.PHASECHK.TRANS64.TRYWAIT P0, [UR6], R2 ;  /* 0x00000002ff0075a7 */ /* 0x000f240008001106 */
[----:B--2-4-:R-:W-:Y:S05]  /*37a0*/  @!P0 BRA `(.L_x_59) ;  /* 0x0000004000f08947 */ /* 0x014fea0003800000 */
.L_x_132:
[----:B-1----:R-:W-:-:S04]  /*37b0*/  UIADD3 UR7, UPT, UPT, UR15, 0x1, URZ ;  /* 0x000000010f077890 */ /* 0x002fc8000fffe0ff */
[----:B------:R-:W-:-:S04]  /*37c0*/  UISETP.NE.AND UP0, UPT, UR7, 0x4, UPT ;  /* 0x000000040700788c */ /* 0x000fc8000bf05270 */
[----:B------:R-:W-:Y:S02]  /*37d0*/  USEL UR8, URZ, 0x1, UP0 ;  /* 0x00000001ff087887 */ /* 0x000fe40008000000 */
[----:B------:R-:W-:-:S04]  /*37e0*/  USEL UR7, UR7, URZ, UP0 ;  /* 0x000000ff07077287 */ /* 0x000fc80008000000 */
[----:B------:R-:W-:Y:S01]  /*37f0*/  ULEA UR6, UR7, UR5, 0x3 ;  /* 0x0000000507067291 */ /* 0x000fe2000f8e18ff */
[----:B--2---:R-:W-:-:S04]  /*3800*/  LOP3.LUT R2, R11, UR8, RZ, 0x3c, !PT ;  /* 0x000000080b027c12 */ /* 0x004fc8000f8e3cff */
[----:B------:R-:W-:-:S04]  /*3810*/  SHF.L.U32 R3, R2, 0x1f, RZ ;  /* 0x0000001f02037819 */ /* 0x000fc800000006ff */
[----:B------:R-:W1:Y:S02]  /*3820*/  SYNCS.PHASECHK.TRANS64.TRYWAIT P0, [UR6], R3 ;  /* 0x00000003ff0075a7 */ /* 0x000e640008001106 */
[----:B-1----:R-:W-:Y:S05]  /*3830*/  @!P0 BRA `(.L_x_60) ;  /* 0x0000004000e48947 */ /* 0x002fea0003800000 */
.L_x_134:
        /* <DEDUP_REMOVED lines=9> */
.L_x_136:
[----:B------:R-:W-:-:S04]  /*38d0*/  UIADD3 UR7, UPT, UPT, UR7, 0x1, URZ ;  /* 0x0000000107077890 */ /* 0x000fc8000fffe0ff */
[----:B------:R-:W-:-:S04]  /*38e0*/  UISETP.NE.AND UP0, UPT, UR7, 0x4, UPT ;  /* 0x000000040700788c */ /* 0x000fc8000bf05270 */
[----:B------:R-:W-:Y:S02]  /*38f0*/  USEL UR6, URZ, 0x1, UP0 ;  /* 0x00000001ff067887 */ /* 0x000fe40008000000 */
[----:B------:R-:W-:-:S04]  /*3900*/  USEL UR7, UR7, URZ, UP0 ;  /* 0x000000ff07077287 */ /* 0x000fc80008000000 */
[----:B------:R-:W-:Y:S01]  /*3910*/  ULEA UR7, UR7, UR5, 0x3 ;  /* 0x0000000507077291 */ /* 0x000fe2000f8e18ff */
[----:B------:R-:W-:-:S04]  /*3920*/  LOP3.LUT R2, R2, UR6, RZ, 0x3c, !PT ;  /* 0x0000000602027c12 */ /* 0x000fc8000f8e3cff */
[----:B------:R-:W-:-:S04]  /*3930*/  SHF.L.U32 R2, R2, 0x1f, RZ ;  /* 0x0000001f02027819 */ /* 0x000fc800000006ff */
[----:B------:R-:W2:Y:S02]  /*3940*/  SYNCS.PHASECHK.TRANS64.TRYWAIT P0, [UR7], R2 ;  /* 0x00000002ff0075a7 */ /* 0x000ea40008001107 */
[----:B--2---:R-:W-:Y:S05]  /*3950*/  @!P0 BRA `(.L_x_62) ;  /* 0x0000004000cc8947 */ /* 0x004fea0003800000 */
.L_x_138:
[----:B------:R-:W-:Y:S01]  /*3960*/  NOP ;  /* 0x0000000000007918 */ /* 0x000fe20000000000 */
[----:B-1----:R-:W1:Y:S01]  /*3970*/  LDS R0, [UR4+0x14] ;  /* 0x00001404ff007984 */ /* 0x002e620008000800 */
[----:B------:R-:W-:Y:S01]  /*3980*/  ULOP3.LUT UR6, UR16, 0xffff, URZ, 0xc0, !UPT ;  /* 0x0000ffff10067892 */ /* 0x000fe2000f8ec0ff */
[----:B------:R-:W-:Y:S01]  /*3990*/  UMOV UR8, 0xffff ;  /* 0x0000ffff00087882 */ /* 0x000fe20000000000 */
[----:B------:R-:W-:Y:S02]  /*39a0*/  UMOV UR5, 0x1 ;  /* 0x0000000100057882 */ /* 0x000fe40000000000 */
[----:B------:R-:W-:-:S04]  /*39b0*/  USHF.R.U32.HI UR6, URZ, 0x5, UR6 ;  /* 0x00000005ff067899 */ /* 0x000fc80008011606 */
[----:B------:R-:W-:Y:S02]  /*39c0*/  USHF.L.U32 UR8, UR8, UR6, URZ ;  /* 0x0000000608087299 */ /* 0x000fe400080006ff */
[----:B------:R-:W-:-:S04]  /*39d0*/  USHF.L.U32 UR5, UR5, UR6, URZ ;  /* 0x0000000605057299 */ /* 0x000fc800080006ff */
[----:B-1----:R-:W-:-:S04]  /*39e0*/  LOP3.LUT R0, R0, UR8, RZ, 0xc0, !PT ;  /* 0x0000000800007c12 */ /* 0x002fc8000f8ec0ff */
[----:B------:R-:W-:-:S13]  /*39f0*/  ISETP.NE.AND P0, PT, R0, UR8, PT ;  /* 0x0000000800007c0c */ /* 0x000fda000bf05270 */
[----:B------:R-:W-:Y:S05]  /*3a00*/  @P0 BRA `(.L_x_63) ;  /* 0x0000000000580947 */ /* 0x000fea0003800000 */
[----:B------:R-:W1:Y:S02]  /*3a10*/  LDS R0, [UR4+0x18] ;  /* 0x00001804ff007984 */ /* 0x000e640008000800 */
[----:B-1----:R-:W-:-:S04]  /*3a20*/  LOP3.LUT R0, R0, UR5, RZ, 0xc0, !PT ;  /* 0x0000000500007c12 */ /* 0x002fc8000f8ec0ff */
[----:B------:R-:W-:-:S13]  /*3a30*/  ISETP.NE.AND P0, PT, R0, UR5, PT ;  /* 0x0000000500007c0c */ /* 0x000fda000bf05270 */
[----:B------:R-:W-:Y:S05]  /*3a40*/  @P0 BRA `(.L_x_64) ;  /* 0x00000000003c0947 */ /* 0x000fea0003800000 */
[----:B------:R-:W1:Y:S01]  /*3a50*/  S2R R2, SR_LANEID ;  /* 0x0000000000027919 */ /* 0x000e620000000000 */
[----:B------:R-:W-:Y:S01]  /*3a60*/  ULOP3.LUT UR8, URZ, UR8, URZ, 0x33, !UPT ;  /* 0x00000008ff087292 */ /* 0x000fe2000f8e33ff */
[----:B------:R-:W-:Y:S02]  /*3a70*/  VOTEU.ANY UR7, UPT, PT ;  /* 0x0000000000077886 */ /* 0x000fe400038e0100 */
[----:B------:R-:W-:-:S03]  /*3a80*/  UFLO.U32 UR7, UR7 ;  /* 0x00000007000772bd */ /* 0x000fc600080e0000 */
[----:B------:R-:W-:-:S04]  /*3a90*/  IMAD.U32 R0, RZ, RZ, UR8 ;  /* 0x00000008ff007e24 */ /* 0x000fc8000f8e00ff */
[----:B------:R2:W4:Y:S02]  /*3aa0*/  REDUX UR6, R0 ;  /* 0x00000000000673c4 */ /* 0x0005240000000000 */
[----:B------:R1:W-:Y:S02]  /*3ab0*/  UTCATOMSWS.AND URZ, UR8 ;  /* 0x0000000800ff79e3 */ /* 0x0003e40008000000 */
[----:B-1----:R-:W-:Y:S02]  /*3ac0*/  ISETP.EQ.U32.AND P0, PT, R2, UR7, PT ;  /* 0x0000000702007c0c */ /* 0x002fe4000bf02070 */
[----:B--2---:R-:W-:Y:S02]  /*3ad0*/  LOP3.LUT R0, RZ, UR5, RZ, 0x33, !PT ;  /* 0x00000005ff007c12 */ /* 0x004fe4000f8e33ff */
[----:B----4-:R-:W-:Y:S02]  /*3ae0*/  MOV R2, UR6 ;  /* 0x0000000600027c02 */ /* 0x010fe40008000f00 */
[----:B------:R-:W1:Y:S07]  /*3af0*/  REDUX UR5, R0 ;  /* 0x00000000000573c4 */ /* 0x000e6e0000000000 */
[----:B------:R2:W-:Y:S01]  /*3b00*/  @P0 ATOMS.AND RZ, [UR4+0x14], R2 ;  /* 0x00001402ffff098c */ /* 0x0005e2000a800004 */
[----:B-1----:R-:W-:-:S05]  /*3b10*/  IMAD.U32 R0, RZ, RZ, UR5 ;  /* 0x00000005ff007e24 */ /* 0x002fca000f8e00ff */
[----:B------:R2:W-:Y:S01]  /*3b20*/  @P0 ATOMS.AND RZ, [UR4+0x18], R0 ;  /* 0x00001800ffff098c */ /* 0x0005e2000a800004 */
[----:B------:R-:W-:Y:S05]  /*3b30*/  BRA `(.L_x_65) ;  /* 0x0000000000147947 */ /* 0x000fea0003800000 */
.L_x_64:
[----:B------:R-:W-:Y:S02]  /*3b40*/  MOV R2, 0x3b60 ;  /* 0x00003b6000027802 */ /* 0x000fe40000000f00 */
[----:B---3-5:R-:W-:Y:S05]  /*3b50*/  CALL.REL.NOINC `($__internal_0_$__cuda_sm10x_tcgen05_guardrail_trap_col_being_dealloced_not_returned_by_alloc) ;  /* 0x0000004400407944 */ /* 0x028fea0003c00000 */
[----:B------:R-:W-:Y:S05]  /*3b60*/  BRA `(.L_x_65) ;  /* 0x0000000000087947 */ /* 0x000fea0003800000 */
.L_x_63:
[----:B------:R-:W-:Y:S02]  /*3b70*/  MOV R2, 0x3b90 ;  /* 0x00003b9000027802 */ /* 0x000fe40000000f00 */
[----:B---3-5:R-:W-:Y:S05]  /*3b80*/  CALL.REL.NOINC `($__internal_2_$__cuda_sm10x_tcgen05_guardrail_trap_unallocated_columns_being_dealloced) ;  /* 0x00000044004c7944 */ /* 0x028fea0003c00000 */
.L_x_65:
[----:B------:R-:W-:Y:S01]  /*3b90*/  NOP ;  /* 0x0000000000007918 */ /* 0x000fe20000000000 */
[----:B------:R-:W-:Y:S05]  /*3ba0*/  EXIT ;  /* 0x000000000000794d */ /* 0x000fea0003800000 */
.L_x_47:
[----:B------:R-:W-:-:S09]  /*3bb0*/  UISETP.NE.OR UP2, UPT, UR8, 0x3, !UP2 ;  /* 0x000000030800788c */ /* 0x000fd2000d745670 */
[----:B------:R-:W-:Y:S05]  /*3bc0*/  BRA.U UP2, `(.L_x_66) ;  /* 0x0000000d02b07547 */ /* 0x000fea000b800000 */
[----:B------:R-:W1:Y:S01]  /*3bd0*/  LDC R0, c[0x0][0xb30] ;  /* 0x0002cc00ff007b82 */ /* 0x000e620000000800 */
[----:B------:R-:W2:Y:S01]  /*3be0*/  LDCU.64 UR8, c[0x0][0x888] ;  /* 0x00011100ff0877ac */ /* 0x000ea20008000a00 */
[----:B------:R-:W-:Y:S02]  /*3bf0*/  HFMA2 R27, -RZ, RZ, 0, 0 ;  /* 0x00000000ff1b7431 */ /* 0x000fe400000001ff */
[----:B------:R-:W-:Y:S01]  /*3c00*/  IMAD.MOV.U32 R29, RZ, RZ, 0x1 ;  /* 0x00000001ff1d7424 */ /* 0x000fe200078e00ff */
[----:B------:R-:W-:Y:S01]  /*3c10*/  MOV R25, 0x2000 ;  /* 0x0000200000197802 */ /* 0x000fe20000000f00 */
[----:B------:R-:W4:Y:S01]  /*3c20*/  LDCU.64 UR4, c[0x0][0x890] ;  /* 0x00011200ff0477ac */ /* 0x000f220008000a00 */
[----:B------:R-:W-:Y:S01]  /*3c30*/  IMAD.MOV.U32 R28, RZ, RZ, RZ ;  /* 0x000000ffff1c7224 */ /* 0x000fe200078e00ff */
[----:B------:R-:W3:Y:S01]  /*3c40*/  LDC R24, c[0x0][0x370] ;  /* 0x0000dc00ff187b82 */ /* 0x000ee20000000800 */
[----:B------:R-:W-:Y:S01]  /*3c50*/  UMOV UR7, 0x400 ;  /* 0x0000040000077882 */ /* 0x000fe20000000000 */
[----:B------:R-:W-:-:S02]  /*3c60*/  UPLOP3.LUT UP1, UPT, UPT, UPT, UPT, 0x40, 0x4 ;  /* 0x000000000004789c */ /* 0x000fc40003f2e870 */
[----:B------:R-:W-:Y:S01]  /*3c70*/  ULEA UR7, UR37, UR7, 0x18 ;  /* 0x0000000725077291 */ /* 0x000fe2000f8ec0ff */
[----:B------:R-:W-:-:S03]  /*3c80*/  UMOV UR13, URZ ;  /* 0x000000ff000d7c82 */ /* 0x000fc60008000000 */
[----:B------:R-:W3:Y:S01]  /*3c90*/  LDC R3, c[0x0][0xb0c] ;  /* 0x0002c300ff037b82 */ /* 0x000ee20000000800 */
[----:B--2---:R-:W-:Y:S02]  /*3ca0*/  UISETP.NE.U32.AND UP3, UPT, UR8, URZ, UPT ;  /* 0x000000ff0800728c */ /* 0x004fe4000bf65070 */
[----:B----4-:R-:W-:-:S05]  /*3cb0*/  UISETP.NE.U32.AND UP4, UPT, UR4, URZ, UPT ;  /* 0x000000ff0400728c */ /* 0x010fca000bf85070 */
[----:B------:R-:W2:Y:S01]  /*3cc0*/  LDC R18, c[0x0][0xb20] ;  /* 0x0002c800ff127b82 */ /* 0x000ea20000000800 */
[----:B-1----:R-:W-:Y:S01]  /*3cd0*/  ISETP.NE.AND P1, PT, R0, 0x1, PT ;  /* 0x000000010000780c */ /* 0x002fe20003f25270 */
[----:B------:R-:W-:Y:S02]  /*3ce0*/  UISETP.NE.AND.EX UP3, UPT, UR9, URZ, UPT, UP3 ;  /* 0x000000ff0900728c */ /* 0x000fe4000bf65330 */
[----:B------:R-:W-:-:S04]  /*3cf0*/  UISETP.NE.AND.EX UP4, UPT, UR5, URZ, UPT, UP4 ;  /* 0x000000ff0500728c */ /* 0x000fc8000bf85340 */
[----:B------:R-:W1:Y:S08]  /*3d00*/  LDC.64 R30, c[0x0][0x348] ;  /* 0x0000d200ff1e7b82 */ /* 0x000e700000000a00 */
[----:B------:R-:W4:Y:S08]  /*3d10*/  LDC.64 R16, c[0x0][0xb10] ;  /* 0x0002c400ff107b82 */ /* 0x000f300000000a00 */
[----:B------:R-:W1:Y:S08]  /*3d20*/  LDC.64 R6, c[0x0][0xb18] ;  /* 0x0002c600ff067b82 */ /* 0x000e700000000a00 */
[----:B------:R-:W1:Y:S08]  /*3d30*/  LDC.64 R4, c[0x0][0xb28] ;  /* 0x0002ca00ff047b82 */ /* 0x000e700000000a00 */
[----:B--23--:R-:W1:Y:S02]  /*3d40*/  LDC R19, c[0x0][0x374] ;  /* 0x0000dd00ff137b82 */ /* 0x00ce640000000800 */
.L_x_75:
[C---:B------:R-:W-:Y:S02]  /*3d50*/  LEA R0, R28.reuse, UR7, 0x3 ;  /* 0x000000071c007c11 */ /* 0x040fe4000f8e18ff */
[----:B------:R-:W-:Y:S02]  /*3d60*/  SHF.L.U32 R2, R27, 0x1f, RZ ;  /* 0x0000001f1b027819 */ /* 0x000fe400000006ff */
[----:B------:R-:W-:Y:S02]  /*3d70*/  LEA R20, R28, UR7, 0x4 ;  /* 0x000000071c147c11 */ /* 0x000fe4000f8e20ff */
[----:B--2---:R-:W2:Y:S02]  /*3d80*/  SYNCS.PHASECHK.TRANS64.TRYWAIT P0, [R0+URZ+0x70], R2 ;  /* 0x00007002000075a7 */ /* 0x004ea400080011ff */
[----:B--2---:R-:W-:Y:S05]  /*3d90*/  @!P0 BRA `(.L_x_67) ;  /* 0x0000003c00d48947 */ /* 0x004fea0003800000 */
.L_x_139:
[----:B------:R-:W-:Y:S01]  /*3da0*/  ISETP.GE.AND P0, PT, R40, 0x1, PT ;  /* 0x000000012800780c */ /* 0x000fe20003f06270 */
[----:B------:R-:W3:Y:S01]  /*3db0*/  LDS.128 R20, [R20+0x100] ;  /* 0x0001000014147984 */ /* 0x000ee20000000c00 */
[----:B--2---:R-:W-:Y:S01]  /*3dc0*/  VIADD R0, R0, 0x80 ;  /* 0x0000008000007836 */ /* 0x004fe20000000000 */
[----:B------:R-:W-:Y:S01]  /*3dd0*/  @!PT LDS RZ, [RZ] ;  /* 0x00000000fffff984 */ /* 0x000fe20000000800 */
[----:B------:R-:W-:Y:S01]  /*3de0*/  @!PT LDS RZ, [RZ] ;  /* 0x00000000fffff984 */ /* 0x000fe20000000800 */
[----:B------:R-:W-:Y:S01]  /*3df0*/  @!PT LDS RZ, [RZ] ;  /* 0x00000000fffff984 */ /* 0x000fe20000000800 */
[----:B------:R-:W-:Y:S01]  /*3e00*/  @!PT LDS RZ, [RZ] ;  /* 0x00000000fffff984 */ /* 0x000fe20000000800 */
[----:B------:R2:W-:Y:S06]  /*3e10*/  MEMBAR.ALL.CTA ;  /* 0x0000000000007992 */ /* 0x0005ec0000008000 */
[----:B--2---:R-:W2:Y:S01]  /*3e20*/  FENCE.VIEW.ASYNC.S ;  /* 0x00000000000073c6 */ /* 0x004ea20000000000 */
[----:B------:R-:W-:Y:S04]  /*3e30*/  PRMT R0, RZ, 0x654, R0 ;  /* 0x00000654ff007816 */ /* 0x000fe80000000000 */
[----:B--2---:R2:W-:Y:S01]  /*3e40*/  SYNCS.ARRIVE.TRANS64.RED.A1T0 RZ, [R0+URZ], RZ ;  /* 0x000000ff00ff79a7 */ /* 0x0045e200081004ff */
[----:B---3--:R-:W-:Y:S11]  /*3e50*/  LOP3.LUT P3, RZ, R22, 0x1, RZ, 0xc0, !PT ;  /* 0x0000000116ff7812 */ /* 0x008ff6000786c0ff */
[----:B------:R-:W-:Y:S02]  /*3e60*/  @!UPT UIADD3 URZ, UPT, UPT, URZ, URZ, URZ ;  /* 0x000000fffffff290 */ /* 0x000fe4000fffe0ff */
[----:B------:R-:W-:Y:S02]  /*3e70*/  @P3 MOV R11, R20 ;  /* 0x00000014000b3202 */ /* 0x000fe40000000f00 */
[----:B------:R-:W-:Y:S01]  /*3e80*/  @P3 LOP3.LUT R10, R21, 0xffff, RZ, 0xc0, !PT ;  /* 0x0000ffff150a3812 */ /* 0x000fe200078ec0ff */
[----:B--2---:R-:W-:Y:S06]  /*3e90*/  @!P0 BRA `(.L_x_68) ;  /* 0x0000000000a48947 */ /* 0x004fec0003800000 */
[-C--:B-1----:R-:W-:Y:S01]  /*3ea0*/  IMAD.HI.U32 R0, R19, R7.reuse, RZ ;  /* 0x0000000713007227 */ /* 0x082fe200078e00ff */
[----:B------:R-:W-:Y:S02]  /*3eb0*/  ISETP.NE.AND P0, PT, R6, 0x1, PT ;  /* 0x000000010600780c */ /* 0x000fe40003f05270 */
[----:B------:R-:W-:Y:S01]  /*3ec0*/  ISETP.NE.AND P2, PT, R40, 0x1, PT ;  /* 0x000000012800780c */ /* 0x000fe20003f45270 */
[----:B----4-:R-:W-:Y:S01]  /*3ed0*/  IMAD.HI.U32 R9, R24, R16, RZ ;  /* 0x0000001018097227 */ /* 0x010fe200078e00ff */
[----:B------:R-:W-:Y:S02]  /*3ee0*/  SHF.R.U32.HI R0, RZ, R18, R0 ;  /* 0x00000012ff007219 */ /* 0x000fe40000011600 */
[----:B------:R-:W-:Y:S01]  /*3ef0*/  ISETP.NE.AND P4, PT, R3, 0x1, PT ;  /* 0x000000010300780c */ /* 0x000fe20003f85270 */
[----:B------:R-:W-:Y:S01]  /*3f00*/  IMAD.HI.U32 R13, R10, R7, RZ ;  /* 0x000000070a0d7227 */ /* 0x000fe200078e00ff */
[----:B------:R-:W-:Y:S02]  /*3f10*/  SHF.R.U32.HI R9, RZ, R17, R9 ;  /* 0x00000011ff097219 */ /* 0x000fe40000011609 */
[----:B------:R-:W-:Y:S01]  /*3f20*/  SEL R0, R19, R0, !P0 ;  /* 0x0000000013007207 */ /* 0x000fe20004000000 */
[----:B------:R-:W-:Y:S01]  /*3f30*/  IMAD.HI.U32 R12, R11, R16, RZ ;  /* 0x000000100b0c7227 */ /* 0x000fe200078e00ff */
[----:B------:R-:W-:Y:S03]  /*3f40*/  SEL R9, R24, R9, !P4 ;  /* 0x0000000918097207 */ /* 0x000fe60006000000 */
[-C--:B------:R-:W-:Y:S01]  /*3f50*/  IMAD.HI.U32 R8, R0, R4.reuse, RZ ;  /* 0x0000000400087227 */ /* 0x080fe200078e00ff */
[----:B------:R-:W-:Y:S03]  /*3f60*/  SHF.R.U32.HI R12, RZ, R17, R12 ;  /* 0x00000011ff0c7219 */ /* 0x000fe6000001160c */
[----:B------:R-:W-:Y:S01]  /*3f70*/  IMAD.HI.U32 R2, R9, R4, RZ ;  /* 0x0000000409027227 */ /* 0x000fe200078e00ff */
[-C--:B------:R-:W-:Y:S02]  /*3f80*/  @P2 SHF.R.U32.HI R0, RZ, R5.reuse, R8 ;  /* 0x00000005ff002219 */ /* 0x080fe40000011608 */
[----:B------:R-:W-:Y:S02]  /*3f90*/  SHF.R.U32.HI R8, RZ, R18, R13 ;  /* 0x00000012ff087219 */ /* 0x000fe4000001160d */
[----:B------:R-:W-:Y:S01]  /*3fa0*/  @P2 SHF.R.U32.HI R9, RZ, R5, R2 ;  /* 0x00000005ff092219 */ /* 0x000fe20000011602 */
[----:B------:R-:W-:Y:S01]  /*3fb0*/  IMAD R0, R40, R0, RZ ;  /* 0x0000000028007224 */ /* 0x000fe200078e02ff */
[----:B------:R-:W-:Y:S02]  /*3fc0*/  SEL R8, R10, R8, !P0 ;  /* 0x000000080a087207 */ /* 0x000fe40004000000 */
[----:B------:R-:W-:Y:S01]  /*3fd0*/  SEL R2, R11, R12, !P4 ;  /* 0x0000000c0b027207 */ /* 0x000fe20006000000 */
[----:B------:R-:W-:Y:S01]  /*3fe0*/  IMAD R12, R40, R9, RZ ;  /* 0x00000009280c7224 */ /* 0x000fe200078e02ff */
[C---:B------:R-:W-:Y:S01]  /*3ff0*/  ISETP.GE.AND P0, PT, R8.reuse, R0, PT ;  /* 0x000000000800720c */ /* 0x040fe20003f06270 */
[----:B------:R-:W-:Y:S03]  /*4000*/  IMAD.HI.U32 R0, R8, R4, RZ ;  /* 0x0000000408007227 */ /* 0x000fe600078e00ff */
[----:B------:R-:W-:Y:S02]  /*4010*/  ISETP.GE.OR P0, PT, R2, R12, P0 ;  /* 0x0000000c0200720c */ /* 0x000fe40000706670 */
[-C--:B------:R-:W-:Y:S04]  /*4020*/  SHF.R.U32.HI R0, RZ, R5.reuse, R0 ;  /* 0x00000005ff007219 */ /* 0x080fe80000011600 */
[----:B------:R-:W-:Y:S05]  /*4030*/  SEL R13, R8, R0, !P2 ;  /* 0x00000000080d7207 */ /* 0x000fea0005000000 */
[----:B------:R-:W-:Y:S02]  /*4040*/  IMAD.MOV R12, RZ, RZ, -R13 ;  /* 0x000000ffff0c7224 */ /* 0x000fe400078e0a0d */
[----:B------:R-:W-:Y:S04]  /*4050*/  @!P0 IMAD.HI.U32 R0, R2, R4, RZ ;  /* 0x0000000402008227 */ /* 0x000fe800078e00ff */
[----:B------:R-:W-:Y:S01]  /*4060*/  IMAD R12, R40, R12, R8 ;  /* 0x0000000c280c7224 */ /* 0x000fe200078e0208 */
[----:B------:R-:W-:Y:S04]  /*4070*/  @!P0 SHF.R.U32.HI R0, RZ, R5, R0 ;  /* 0x00000005ff008219 */ /* 0x000fe80000011600 */
[----:B------:R-:W-:Y:S04]  /*4080*/  @!P0 SEL R0, R2, R0, !P2 ;  /* 0x0000000002008207 */ /* 0x000fe80005000000 */
[----:B------:R-:W-:Y:S01]  /*4090*/  @!P0 IADD3 R13, PT, PT, R13, -R0, RZ ;  /* 0x800000000d0d8210 */ /* 0x000fe20007ffe0ff */
[----:B------:R-:W-:Y:S01]  /*40a0*/  @!P0 IMAD R0, R9, R12, R0 ;  /* 0x0000000c09008224 */ /* 0x000fe200078e0200 */
[----:B------:R-:W-:Y:S01]  /*40b0*/  IADD3 R9, PT, PT, -R8, RZ, RZ ;  /* 0x000000ff08097210 */ /* 0x000fe20007ffe1ff */
[--C-:B------:R-:W-:Y:S02]  /*40c0*/  IMAD.MOV R12, RZ, RZ, -R2.reuse ;  /* 0x000000ffff0c7224 */ /* 0x100fe400078e0a02 */
[----:B------:R-:W-:Y:S02]  /*40d0*/  @!P0 IMAD R8, R13, R40, R2 ;  /* 0x000000280d088224 */ /* 0x000fe400078e0202 */
[----:B------:R-:W-:Y:S02]  /*40e0*/  @!P0 IMAD.MOV.U32 R2, RZ, RZ, R0 ;  /* 0x000000ffff028224 */ /* 0x000fe400078e0000 */
[----:B------:R-:W-:Y:S02]  /*40f0*/  IMAD R11, R3, R12, R11 ;  /* 0x0000000c030b7224 */ /* 0x000fe400078e020b */
[----:B------:R-:W-:Y:S02]  /*4100*/  IMAD R10, R6, R9, R10 ;  /* 0x00000009060a7224 */ /* 0x000fe400078e020a */
[----:B------:R-:W-:Y:S02]  /*4110*/  IMAD R11, R2, R3, R11 ;  /* 0x00000003020b7224 */ /* 0x000fe400078e020b */
[----:B------:R-:W-:Y:S02]  /*4120*/  IMAD R10, R8, R6, R10 ;  /* 0x00000006080a7224 */ /* 0x000fe400078e020a */
.L_x_68:
[----:B------:R-:W-:Y:S05]  /*4130*/  BRA.U UP1, `(.L_x_69) ;  /* 0x0000000101107547 */ /* 0x000fea000b800000 */
[----:B------:R-:W-:Y:S04]  /*4140*/  MOV R2, UR6 ;  /* 0x0000000600027c02 */ /* 0x000fe80008000f00 */
[----:B------:R-:W-:Y:S04]  /*4150*/  SHF.L.U32 R2, R2, 0x1f, RZ ;  /* 0x0000001f02027819 */ /* 0x000fe800000006ff */
[----:B------:R-:W2:Y:S02]  /*4160*/  SYNCS.PHASECHK.TRANS64.TRYWAIT P0, [UR7+0x68], R2 ;  /* 0x00006802ff0075a7 */ /* 0x000ea40008001107 */
[----:B--2---:R-:W-:Y:S05]  /*4170*/  @!P0 BRA `(.L_x_70) ;  /* 0x0000003800f08947 */ /* 0x004fea0003800000 */
.L_x_69:
[----:B------:R-:W-:Y:S02]  /*4180*/  R2UR UR11, R15 ;  /* 0x000000000f0b72ca */ /* 0x000fe400000e0000 */
[----:B------:R-:W-:Y:S02]  /*4190*/  R2UR UR10, R14 ;  /* 0x000000000e0a72ca */ /* 0x000fe400000e0000 */
[----:B------:R-:W-:Y:S04]  /*41a0*/  ISETP.NE.U32.AND P2, PT, RZ, UR4, PT ;  /* 0x00000004ff007c0c */ /* 0x000fe8000bf45070 */
[----:B------:R-:W-:Y:S05]  /*41b0*/  ISETP.NE.AND.EX P2, PT, RZ, UR5, PT, P2 ;  /* 0x00000005ff007c0c */ /* 0x000fea000bf45320 */
[----:B------:R-:W-:Y:S02]  /*41c0*/  USHF.L.U32 UR11, UR11, 0x7, URZ ;  /* 0x000000070b0b7899 */ /* 0x000fe400080006ff */
[----:B------:R-:W-:Y:S01]  /*41d0*/  USHF.L.U32 UR10, UR10, 0x6, URZ ;  /* 0x000000060a0a7899 */ /* 0x000fe200080006ff */
[----:B------:R-:W-:Y:S11]  /*41e0*/  BRA.U !UP4, `(.L_x_71) ;  /* 0x000000010c347547 */ /* 0x000ff6000b800000 */
[----:B------:R-:W-:Y:S01]  /*41f0*/  UPLOP3.LUT UP0, UPT, UPT, UPT, UP3, 0x80, 0x8 ;  /* 0x000000000008789c */ /* 0x000fe20003f0f030 */
[----:B--2---:R-:W-:Y:S02]  /*4200*/  HFMA2 R0, -RZ, RZ, 0, 5.9604644775390625e-08 ;  /* 0x00000001ff007431 */ /* 0x004fe400000001ff */
[----:B------:R-:W-:Y:S03]  /*4210*/  IMAD.MOV.U32 R88, RZ, RZ, 0x1 ;  /* 0x00000001ff587424 */ /* 0x000fe600078e00ff */
[----:B------:R-:W-:Y:S05]  /*4220*/  PLOP3.LUT P0, PT, PT, PT, UP0, 0x80, 0x8 ;  /* 0x000000000008781c */ /* 0x000fea0003f0f008 */
[----:B------:R-:W2:Y:S01]  /*4230*/  @UP0 LDCU.64 UR14, c[0x0][0x888] ;  /* 0x00011100ff0e07ac */ /* 0x000ea20008000a00 */
[----:B------:R-:W-:Y:S07]  /*4240*/  @UP0 UIMAD UR8, UR36, UR4, URZ ;  /* 0x00000004240802a4 */ /* 0x000fee000f8e02ff */
[----:B------:R-:W-:Y:S01]  /*4250*/  @!P0 PRMT R88, R0, 0x7610, R88 ;  /* 0x0000761000588816 */ /* 0x000fe20000000058 */
[----:B--2---:R-:W-:Y:S03]  /*4260*/  @UP0 UIMAD.WIDE UR14, UR8, 0x4, UR14 ;  /* 0x00000004080e08a5 */ /* 0x004fe6000f8e020e */
[----:B------:R-:W2:Y:S03]  /*4270*/  @!UP0 LDCU UR8, c[0x0][0x880] ;  /* 0x00011000ff0887ac */ /* 0x000ea60008000800 */
[----:B------:R-:W-:Y:S01]  /*4280*/  IMAD.U32 R8, RZ, RZ, UR14 ;  /* 0x0000000eff087e24 */ /* 0x000fe2000f8e00ff */
[----:B------:R-:W-:Y:S05]  /*4290*/  MOV R9, UR15 ;  /* 0x0000000f00097c02 */ /* 0x000fea0008000f00 */
[----:B-----5:R3:W5:Y:S02]  /*42a0*/  @P0 LDG.E R49, desc[UR46][R8.64] ;  /* 0x0000002e08310981 */ /* 0x020764000c1e1900 */
[----:B--23--:R-:W-:Y:S07]  /*42b0*/  @!P0 IMAD.U32 R49, RZ, RZ, UR8 ;  /* 0x00000008ff318e24 */ /* 0x00cfee000f8e00ff */
.L_x_71:
[----:B-----5:R-:W-:Y:S01]  /*42c0*/  @!P2 FSETP.EQ.AND P0, PT, R49, RZ, PT ;  /* 0x000000ff3100a20b */ /* 0x020fe20003f02000 */
[----:B------:R-:W-:Y:S01]  /*42d0*/  @!UPT UIADD3 URZ, UPT, UPT, URZ, URZ, URZ ;  /* 0x000000fffffff290 */ /* 0x000fe2000fffe0ff */
[----:B------:R-:W-:Y:S11]  /*42e0*/  @!P2 BRA `(.L_x_72) ;  /* 0x000000000014a947 */ /* 0x000ff60003800000 */
[----:B------:R-:W-:Y:S02]  /*42f0*/  LOP3.LUT P2, RZ, R88, 0xff, RZ, 0xc0, !PT ;  /* 0x000000ff58ff7812 */ /* 0x000fe4000784c0ff */
[----:B------:R-:W-:Y:S04]  /*4300*/  PLOP3.LUT P0, PT, PT, PT, UP0, 0x80, 0x8 ;  /* 0x000000000008781c */ /* 0x000fe80003f0f008 */
[----:B------:R-:W-:Y:S07]  /*4310*/  PLOP3.LUT P0, PT, P0, PT, PT, 0x8, 0x80 ;  /* 0x000000000080781c */ /* 0x000fee000070e170 */
[----:B------:R-:W-:Y:S11]  /*4320*/  @P2 FSETP.EQ.AND P0, PT, R49, RZ, PT ;  /* 0x000000ff3100220b */ /* 0x000ff60003f02000 */
[----:B------:R-:W-:Y:S02]  /*4330*/  @!UPT UIADD3 URZ, UPT, UPT, URZ, URZ, URZ ;  /* 0x000000fffffff290 */ /* 0x000fe4000fffe0ff */
.L_x_72:
[----:B------:R-:W-:Y:S01]  /*4340*/  ULEA UR15, UR13, UR7, 0x3 ;  /* 0x000000070d0f7291 */ /* 0x000fe2000f8e18ff */
[----:B------:R-:W-:Y:S02]  /*4350*/  SHF.L.U32 R9, R29, 0x1f, RZ ;  /* 0x0000001f1d097819 */ /* 0x000fe400000006ff */
[----:B------:R-:W-:Y:S04]  /*4360*/  ELECT P4, URZ, PT ;  /* 0x0000000000ff782f */ /* 0x000fe80003880000 */
[----:B------:R-:W-:Y:S02]  /*4370*/  PLOP3.LUT P4, PT, P0, P4, PT, 0xf2, 0x2f ;  /* 0x00000000002f781c */ /* 0x000fe40000789e72 */
[----:B------:R-:W3:Y:S11]  /*4380*/  SYNCS.PHASECHK.TRANS64.TRYWAIT P2, [UR15+0x48], R9 ;  /* 0x00004809ff0075a7 */ /* 0x000ef6000804110f */
[----:B-1----:R-:W-:Y:S05]  /*4390*/  @!P4 IADD3 R8, P0, PT, R30, 0x580, RZ ;  /* 0x000005801e08c810 */ /* 0x002fea0007f1e0ff */
[----:B--2---:R-:W-:Y:S01]  /*43a0*/  @!P4 IMAD.X R2, RZ, RZ, R31, P0 ;  /* 0x000000ffff02c224 */ /* 0x004fe200000e061f */
[----:B---3--:R-:W-:Y:S07]  /*43b0*/  @!P2 BRA `(.L_x_73) ;  /* 0x000000380078a947 */ /* 0x008fee0003800000 */
.L_x_142:
[----:B------:R-:W2:Y:S01]  /*43c0*/  LDC.64 R12, c[0x0][0xb18] ;  /* 0x0002c600ff0c7b82 */ /* 0x000ea20000000a00 */
[----:B------:R-:W-:Y:S01]  /*43d0*/  @!P4 R2UR UR8, R2 ;  /* 0x000000000208c2ca */ /* 0x000fe200000e0000 */
[----:B------:R-:W-:Y:S01]  /*43e0*/  VOTEU.ALL UP2, P4 ;  /* 0x0000000000ff7886 */ /* 0x000fe20002040000 */
[----:B------:R-:W-:Y:S01]  /*43f0*/  @!P4 R2UR UR9, R8 ;  /* 0x000000000809c2ca */ /* 0x000fe200000e0000 */
[----:B------:R-:W-:Y:S01]  /*4400*/  VOTEU.ALL UP1, P4 ;  /* 0x0000000000ff7886 */ /* 0x000fe20002020000 */
[----:B-1----:R-:W-:Y:S03]  /*4410*/  @!P4 IMAD.MOV.U32 R0, RZ, RZ, 0x2000 ;  /* 0x00002000ff00c424 */ /* 0x002fe600078e00ff */
[----:B------:R-:W1:Y:S01]  /*4420*/  @!P1 LDC R2, c[0x0][0xb0c] ;  /* 0x0002c300ff029b82 */ /* 0x000e620000000800 */
[----:B------:R-:W-:Y:S01]  /*4430*/  UMOV UR20, 0x0 ;  /* 0x0000000000147882 */ /* 0x000fe20000000000 */
[----:B------:R-:W-:Y:S01]  /*4440*/  UMOV UR21, 0x10000000 ;  /* 0x1000000000157882 */ /* 0x000fe20000000000 */
[----:B------:R-:W-:Y:S01]  /*4450*/  UMOV UR12, UR36 ;  /* 0x00000024000c7c82 */ /* 0x000fe20008000000 */
[----:B------:R-:W-:Y:S01]  /*4460*/  UIADD3 UR14, UPT, UPT, UR13, 0x1, URZ ;  /* 0x000000010d0e7890 */ /* 0x000fe2000fffe0ff */
[----:B------:R-:W-:Y:S01]  /*4470*/  @P3 SHF.R.U32.HI R26, RZ, 0x10, R21 ;  /* 0x00000010ff1a3819 */ /* 0x000fe20000011615 */
[----:B------:R-:W-:Y:S02]  /*4480*/  VIADD R28, R28, 0x1 ;  /* 0x000000011c1c7836 */ /* 0x000fe40000000000 */
[----:B------:R-:W-:Y:S01]  /*4490*/  IMAD.U32 R9, RZ, RZ, UR8 ;  /* 0x00000008ff097e24 */ /* 0x000fe2000f8e00ff */
[----:B------:R-:W-:Y:S01]  /*44a0*/  @!UP2 ULEA UR8, UR13, UR7, 0xd ;  /* 0x000000070d08a291 */ /* 0x000fe2000f8e68ff */
[----:B------:R-:W-:Y:S01]  /*44b0*/  IMAD.U32 R8, RZ, RZ, UR9 ;  /* 0x00000009ff087e24 */ /* 0x000fe2000f8e00ff */
[----:B------:R-:W-:Y:S02]  /*44c0*/  UIADD3 UR9, UPT, UPT, UR15, 0x30, URZ ;  /* 0x000000300f097890 */ /* 0x000fe4000fffe0ff */
[----:B------:R-:W-:Y:S01]  /*44d0*/  @!P4 R2UR UR19, R9 ;  /* 0x000000000913c2ca */ /* 0x000fe200000e0000 */
[----:B------:R-:W-:Y:S01]  /*44e0*/  @!UP2 UIADD3 UR8, UPT, UPT, UR8, 0x200, URZ ;  /* 0x000002000808a890 */ /* 0x000fe2000fffe0ff */
[----:B------:R-:W-:Y:S01]  /*44f0*/  @!P4 R2UR UR18, R8 ;  /* 0x000000000812c2ca */ /* 0x000fe200000e0000 */
[----:B------:R-:W-:Y:S01]  /*4500*/  UISETP.NE.AND UP5, UPT, UR14, 0x3, UPT ;  /* 0x000000030e00788c */ /* 0x000fe2000bfa5270 */
[----:B------:R-:W3:Y:S01]  /*4510*/  LDC.64 R8, c[0x0][0xb10] ;  /* 0x0002c400ff087b82 */ /* 0x000ee20000000a00 */
[----:B------:R-:W-:Y:S02]  /*4520*/  UPRMT UR16, UR37, 0x654, UR9 ;  /* 0x0000065425107896 */ /* 0x000fe40008000009 */
[----:B------:R-:W-:Y:S02]  /*4530*/  USEL UR17, URZ, 0x1, UP5 ;  /* 0x00000001ff117887 */ /* 0x000fe4000a800000 */
[----:B------:R-:W-:Y:S04]  /*4540*/  USEL UR14, UR14, URZ, UP5 ;  /* 0x000000ff0e0e7287 */ /* 0x000fe8000a800000 */
[----:B------:R-:W-:Y:S01]  /*4550*/  ULEA UR13, UR14, UR7, 0x3 ;  /* 0x000000070e0d7291 */ /* 0x000fe2000f8e18ff */
[----:B------:R-:W-:Y:S01]  /*4560*/  LOP3.LUT R29, R29, UR17, RZ, 0x3c, !PT ;  /* 0x000000111d1d7c12 */ /* 0x000fe2000f8e3cff */
[----:B------:R1:W-:Y:S01]  /*4570*/  @!UP1 UTMALDG.3D [UR8], [UR18], desc[UR20] ;  /* 0x00001408120095b4 */ /* 0x0003e20008011000 */
[----:B------:R5:W-:Y:S02]  /*4580*/  @!P4 SYNCS.ARRIVE.TRANS64.RED.A0TR RZ, [UR15+0x30], R0 ;  /* 0x00003000ffffc9a7 */ /* 0x000be4000830040f */
[----:B------:R-:W-:Y:S01]  /*4590*/  SHF.L.U32 R14, R29, 0x1f, RZ ;  /* 0x0000001f1d0e7819 */ /* 0x000fe200000006ff */
[C---:B---3--:R-:W-:Y:S01]  /*45a0*/  @!P1 IMAD.HI.U32 R8, R11.reuse, R8, RZ ;  /* 0x000000080b089227 */ /* 0x048fe200078e00ff */
[----:B--2---:R-:W-:Y:S02]  /*45b0*/  @!P1 ISETP.NE.AND P0, PT, R12, 0x1, PT ;  /* 0x000000010c00980c */ /* 0x004fe40003f05270 */
[----:B-1----:R-:W-:Y:S01]  /*45c0*/  @!P1 ISETP.NE.AND P2, PT, R2, 0x1, PT ;  /* 0x000000010200980c */ /* 0x002fe20003f45270 */
[----:B------:R-:W-:Y:S01]  /*45d0*/  SYNCS.ARRIVE.TRANS64.RED.A1T0 RZ, [UR16], RZ ;  /* 0x000000ffffff79a7 */ /* 0x000fe20008100410 */
[C---:B------:R-:W-:Y:S01]  /*45e0*/  @!P1 IMAD.HI.U32 R13, R10.reuse, R13, RZ ;  /* 0x0000000d0a0d9227 */ /* 0x040fe200078e00ff */
[----:B------:R-:W-:Y:S04]  /*45f0*/  @!P1 SHF.R.U32.HI R8, RZ, R9, R8 ;  /* 0x00000009ff089219 */ /* 0x000fe80000011608 */
[----:B------:R-:W-:Y:S01]  /*4600*/  @!P1 SEL R8, R11, R8, !P2 ;  /* 0x000000080b089207 */ /* 0x000fe20005000000 */
[----:B------:R-:W1:Y:S01]  /*4610*/  SYNCS.PHASECHK.TRANS64.TRYWAIT P5, [UR13+0x48], R14 ;  /* 0x0000480eff0075a7 */ /* 0x000e6200080a110d */
[----:B-----5:R-:W2:Y:S02]  /*4620*/  @!P1 LDC R0, c[0x0][0xb20] ;  /* 0x0002c800ff009b82 */ /* 0x020ea40000000800 */
[----:B--2---:R-:W-:Y:S04]  /*4630*/  @!P1 SHF.R.U32.HI R0, RZ, R0, R13 ;  /* 0x00000000ff009219 */ /* 0x004fe8000001160d */
[----:B------:R-:W-:Y:S05]  /*4640*/  @!P1 SEL R9, R10, R0, !P0 ;  /* 0x000000000a099207 */ /* 0x000fea0004000000 */
[----:B------:R-:W-:Y:S02]  /*4650*/  @!P1 IMAD.IADD R0, R9, 0x1, -R8 ;  /* 0x0000000109009824 */ /* 0x000fe400078e0a08 */
[----:B------:R-:W-:Y:S02]  /*4660*/  @!P1 IMAD.IADD R8, R8, 0x1, -R9 ;  /* 0x0000000108089824 */ /* 0x000fe400078e0a09 */
[----:B------:R-:W-:Y:S02]  /*4670*/  @!P1 IMAD R11, R0, R2, R11 ;  /* 0x00000002000b9224 */ /* 0x000fe400078e020b */
[----:B------:R-:W-:Y:S01]  /*4680*/  @!P1 IMAD R10, R8, R12, R10 ;  /* 0x0000000c080a9224 */ /* 0x000fe200078e020a */
[----:B-1----:R-:W-:Y:S06]  /*4690*/  @!P5 BRA `(.L_x_74) ;  /* 0x0000003400d8d947 */ /* 0x002fec0003800000 */
.L_x_144:
[----:B------:R-:W-:Y:S01]  /*46a0*/  @!P4 IADD3 R2, P0, PT, R30, 0x580, RZ ;  /* 0x000005801e02c810 */ /* 0x000fe20007f1e0ff */
[----:B------:R-:W-:Y:S01]  /*46b0*/  UMOV UR18, 0x0 ;  /* 0x0000000000127882 */ /* 0x000fe20000000000 */
[----:B------:R-:W-:Y:S01]  /*46c0*/  UMOV UR19, 0x10000000 ;  /* 0x1000000000137882 */ /* 0x000fe20000000000 */
[----:B------:R-:W-:Y:S01]  /*46d0*/  VOTEU.ALL UP1, P4 ;  /* 0x0000000000ff7886 */ /* 0x000fe20002020000 */
[----:B------:R-:W-:Y:S01]  /*46e0*/  @!P4 R2UR UR9, R2 ;  /* 0x000000000209c2ca */ /* 0x000fe200000e0000 */
[----:B-1----:R-:W-:Y:S01]  /*46f0*/  @!P4 IMAD.X R0, RZ, RZ, R31, P0 ;  /* 0x000000ffff00c224 */ /* 0x002fe200000e061f */
[----:B------:R-:W-:Y:S01]  /*4700*/  UMOV UR12, UR36 ;  /* 0x00000024000c7c82 */ /* 0x000fe20008000000 */
[----:B------:R-:W-:Y:S01]  /*4710*/  @P3 R2UR UR36, R26 ;  /* 0x000000001a2432ca */ /* 0x000fe200000e0000 */
[----:B------:R-:W-:Y:S01]  /*4720*/  @!UP1 ULEA UR15, UR14, UR7, 0xd ;  /* 0x000000070e0f9291 */ /* 0x000fe2000f8e68ff */
[----:B------:R-:W-:Y:S01]  /*4730*/  ISETP.NE.AND P0, PT, R28, 0x2, PT ;  /* 0x000000021c00780c */ /* 0x000fe20003f05270 */
[----:B------:R-:W-:Y:S01]  /*4740*/  @!UP1 UIADD3 UR10, UPT, UPT, UR10, 0x20, URZ ;  /* 0x000000200a0a9890 */ /* 0x000fe2000fffe0ff */
[----:B------:R-:W-:Y:S01]  /*4750*/  @!P4 R2UR UR8, R0 ;  /* 0x000000000008c2ca */ /* 0x000fe200000e0000 */
[----:B------:R-:W-:Y:S01]  /*4760*/  IMAD.IADD R14, R10, 0x1, R86 ;  /* 0x000000010a0e7824 */ /* 0x000fe200078e0256 */
[----:B------:R-:W-:Y:S01]  /*4770*/  SEL R0, RZ, 0x1, P0 ;  /* 0x00000001ff007807 */ /* 0x000fe20000000000 */
[----:B------:R-:W-:Y:S01]  /*4780*/  IMAD.IADD R15, R11, 0x1, R87 ;  /* 0x000000010b0f7824 */ /* 0x000fe200078e0257 */
[----:B------:R-:W-:Y:S02]  /*4790*/  SEL R28, R28, RZ, P0 ;  /* 0x000000ff1c1c7207 */ /* 0x000fe40000000000 */
[----:B------:R-:W-:Y:S01]  /*47a0*/  IMAD.U32 R8, RZ, RZ, UR9 ;  /* 0x00000009ff087e24 */ /* 0x000fe2000f8e00ff */
[----:B------:R-:W-:Y:S01]  /*47b0*/  UIADD3 UR9, UPT, UPT, UR13, 0x30, URZ ;  /* 0x000000300d097890 */ /* 0x000fe2000fffe0ff */
[----:B------:R-:W-:Y:S03]  /*47c0*/  LOP3.LUT R27, R27, R0, RZ, 0x3c, !PT ;  /* 0x000000001b1b7212 */ /* 0x000fe600078e3cff */
[----:B------:R-:W-:Y:S02]  /*47d0*/  @!P4 R2UR UR16, R8 ;  /* 0x000000000810c2ca */ /* 0x000fe400000e0000 */
[----:B------:R-:W-:Y:S01]  /*47e0*/  IMAD.U32 R9, RZ, RZ, UR8 ;  /* 0x00000008ff097e24 */ /* 0x000fe2000f8e00ff */
[----:B------:R-:W-:Y:S01]  /*47f0*/  @!UP1 UIADD3 UR8, UPT, UPT, UR15, 0x200, URZ ;  /* 0x000002000f089890 */ /* 0x000fe2000fffe0ff */
[----:B------:R-:W-:Y:S01]  /*4800*/  VOTEU.ALL UP1, P4 ;  /* 0x0000000000ff7886 */ /* 0x000fe20002020000 */
[----:B------:R-:W-:Y:S02]  /*4810*/  UPRMT UR15, UR37, 0x654, UR9 ;  /* 0x00000654250f7896 */ /* 0x000fe40008000009 */
[----:B------:R-:W-:Y:S11]  /*4820*/  @!P4 R2UR UR17, R9 ;  /* 0x000000000911c2ca */ /* 0x000ff600000e0000 */
[----:B------:R-:W-:Y:S02]  /*4830*/  @!UPT UIADD3 URZ, UPT, UPT, URZ, URZ, URZ ;  /* 0x000000fffffff290 */ /* 0x000fe4000fffe0ff */
[----:B------:R2:W-:Y:S01]  /*4840*/  @!UP1 UTMALDG.3D [UR8], [UR16], desc[UR18] ;  /* 0x00001208100095b4 */ /* 0x0005e20008011000 */
[----:B------:R2:W-:Y:S01]  /*4850*/  @!P4 SYNCS.ARRIVE.TRANS64.RED.A0TR RZ, [UR13+0x30], R25 ;  /* 0x00003019ffffc9a7 */ /* 0x0005e2000830040d */
[----:B------:R-:W-:Y:S04]  /*4860*/  UIADD3 UR13, UPT, UPT, UR14, 0x1, URZ ;  /* 0x000000010e0d7890 */ /* 0x000fe8000fffe0ff */
[----:B------:R-:W-:Y:S04]  /*4870*/  UISETP.NE.AND UP1, UPT, UR13, 0x3, UPT ;  /* 0x000000030d00788c */ /* 0x000fe8000bf25270 */
[----:B------:R-:W-:Y:S02]  /*4880*/  USEL UR14, URZ, 0x1, UP1 ;  /* 0x00000001ff0e7887 */ /* 0x000fe40008800000 */
[----:B------:R-:W-:Y:S02]  /*4890*/  USEL UR13, UR13, URZ, UP1 ;  /* 0x000000ff0d0d7287 */ /* 0x000fe40008800000 */
[----:B------:R-:W-:Y:S02]  /*48a0*/  UPLOP3.LUT UP1, UPT, UPT, UPT, UPT, 0x80, 0x8 ;  /* 0x000000000008789c */ /* 0x000fe40003f2f070 */
[----:B------:R-:W-:Y:S01]  /*48b0*/  LOP3.LUT R29, R29, UR14, RZ, 0x3c, !PT ;  /* 0x0000000e1d1d7c12 */ /* 0x000fe2000f8e3cff */
[----:B------:R-:W-:Y:S01]  /*48c0*/  SYNCS.ARRIVE.TRANS64.RED.A1T0 RZ, [UR15], RZ ;  /* 0x000000ffffff79a7 */ /* 0x000fe2000810040f */
[----:B------:R-:W-:Y:S07]  /*48d0*/  @P3 BRA `(.L_x_75) ;  /* 0xfffffff4001c3947 */ /* 0x000fee000383ffff */
[----:B------:R-:W-:Y:S01]  /*48e0*/  UIADD3 UR7, UPT, UPT, UR7, 0x48, URZ ;  /* 0x0000004807077890 */ /* 0x000fe2000fffe0ff */
[----:B------:R-:W-:-:S03]  /*48f0*/  SHF.L.U32 R2, R29, 0x1f, RZ ;  /* 0x0000001f1d027819 */ /* 0x000fc600000006ff */
[----:B------:R-:W-:-:S09]  /*4900*/  ULEA UR4, UR13, UR7, 0x3 ;  /* 0x000000070d047291 */ /* 0x000fd2000f8e18ff */
[----:B------:R-:W1:Y:S02]  /*4910*/  SYNCS.PHASECHK.TRANS64.TRYWAIT P0, [UR4], R2 ;  /* 0x00000002ff0075a7 */ /* 0x000e640008001104 */
[----:B-1----:R-:W-:Y:S05]  /*4920*/  @!P0 BRA `(.L_x_76) ;  /* 0x00000034004c8947 */ /* 0x002fea0003800000 */
.L_x_146:
        /* <DEDUP_REMOVED lines=9> */
.L_x_148:
[----:B------:R-:W-:-:S04]  /*49c0*/  UIADD3 UR5, UPT, UPT, UR5, 0x1, URZ ;  /* 0x0000000105057890 */ /* 0x000fc8000fffe0ff */
[----:B------:R-:W-:-:S04]  /*49d0*/  UISETP.NE.AND UP0, UPT, UR5, 0x3, UPT ;  /* 0x000000030500788c */ /* 0x000fc8000bf05270 */
[----:B------:R-:W-:Y:S02]  /*49e0*/  USEL UR4, URZ, 0x1, UP0 ;  /* 0x00000001ff047887 */ /* 0x000fe40008000000 */
[----:B------:R-:W-:-:S04]  /*49f0*/  USEL UR5, UR5, URZ, UP0 ;  /* 0x000000ff05057287 */ /* 0x000fc80008000000 */
[----:B------:R-:W-:Y:S01]  /*4a00*/  ULEA UR5, UR5, UR7, 0x3 ;  /* 0x0000000705057291 */ /* 0x000fe2000f8e18ff */
[----:B-1----:R-:W-:-:S04]  /*4a10*/  LOP3.LUT R2, R29, UR4, RZ, 0x3c, !PT ;  /* 0x000000041d027c12 */ /* 0x002fc8000f8e3cff */
[----:B------:R-:W-:Y:S01]  /*4a20*/  SHF.L.U32 R2, R2, 0x1f, RZ ;  /* 0x0000001f02027819 */ /* 0x000fe200000006ff */
[----:B------:R-:W-:-:S07]  /*4a30*/  IMAD.U32 R0, RZ, RZ, UR5 ;  /* 0x00000005ff007e24 */ /* 0x000fce000f8e00ff */
.L_x_78:
[----:B-1----:R1:W3:Y:S02]  /*4a40*/  SYNCS.PHASECHK.TRANS64.TRYWAIT P0, [R0+URZ], R2 ;  /* 0x00000002000075a7 */ /* 0x0022e400080011ff */
[----:B---3--:R-:W-:Y:S05]  /*4a50*/  @!P0 NANOSLEEP.SYNCS 0x989680 ;  /* 0x009896800000895d */ /* 0x008fea0003900000 */
[----:B------:R-:W3:Y:S02]  /*4a60*/  @!P0 SYNCS.PHASECHK.TRANS64 P0, [R0+URZ], R2 ;  /* 0x00000002000085a7 */ /* 0x000ee400080010ff */
[----:B--23--:R-:W-:Y:S05]  /*4a70*/  @P0 EXIT ;  /* 0x000000000000094d */ /* 0x00cfea0003800000 */
[----:B------:R-:W-:Y:S05]  /*4a80*/  BRA `(.L_x_78) ;  /* 0xfffffffc00ec7947 */ /* 0x000fea000383ffff */
.L_x_66:
[----:B------:R-:W-:-:S06]  /*4a90*/  UISETP.GE.AND UP1, UPT, UR8, 0x4, UPT ;  /* 0x000000040800788c */ /* 0x000fcc000bf26270 */
[----:B------:R-:W-:-:S13]  /*4aa0*/  PLOP3.LUT P0, PT, PT, PT, UP1, 0x80, 0x8 ;  /* 0x000000000008781c */ /* 0x000fda0003f0f018 */
[----:B------:R-:W-:Y:S05]  /*4ab0*/  @!P0 EXIT ;  /* 0x000000000000894d */ /* 0x000fea0003800000 */
[----:B------:R-:W-:Y:S01]  /*4ac0*/  BAR.SYNC.DEFER_BLOCKING 0x6, 0xa0 ;  /* 0x0182800000007b1d */ /* 0x000fe20000010000 */
[C---:B------:R-:W-:Y:S01]  /*4ad0*/  IMAD.SHL.U32 R2, R93.reuse, 0x20, RZ ;  /* 0x000000205d027824 */ /* 0x040fe200078e00ff */
[C---:B------:R-:W-:Y:S01]  /*4ae0*/  LOP3.LUT R94, R93.reuse, 0x2, RZ, 0xc0, !PT ;  /* 0x000000025d5e7812 */ /* 0x040fe200078ec0ff */
[C---:B------:R-:W-:Y:S01]  /*4af0*/  IMAD.SHL.U32 R99, R93.reuse, 0x4, RZ ;  /* 0x000000045d637824 */ /* 0x040fe200078e00ff */
[C---:B------:R-:W-:Y:S01]  /*4b00*/  LOP3.LUT R100, R93.reuse, 0x60, RZ, 0xc0, !PT ;  /* 0x000000605d647812 */ /* 0x040fe200078ec0ff */
[C---:B------:R-:W-:Y:S01]  /*4b10*/  IMAD.U32 R46, R93.reuse, 0x10000, RZ ;  /* 0x000100005d2e7824 */ /* 0x040fe200078e00ff */
[----:B------:R-:W-:Y:S02]  /*4b20*/  UMOV UR48, 0x400 ;  /* 0x0000040000307882 */ /* 0x000fe40000000000 */
[----:B------:R-:W1:Y:S01]  /*4b30*/  LDC R91, c[0x0][0x370] ;  /* 0x0000dc00ff5b7b82 */ /* 0x000e620000000800 */
[----:B------:R-:W-:Y:S01]  /*4b40*/  ULEA UR48, UR37, UR48, 0x18 ;  /* 0x0000003025307291 */ /* 0x000fe2000f8ec0ff */
[----:B------:R-:W-:Y:S01]  /*4b50*/  LOP3.LUT R3, R2, 0xc0, RZ, 0xc0, !PT ;  /* 0x000000c002037812 */ /* 0x000fe200078ec0ff */
[----:B------:R-:W-:Y:S01]  /*4b60*/  IMAD.MOV.U32 R45, RZ, RZ, RZ ;  /* 0x000000ffff2d7224 */ /* 0x000fe200078e00ff */
[----:B------:R-:W-:Y:S01]  /*4b70*/  LOP3.LUT R93, R93, 0x4, RZ, 0xc0, !PT ;  /* 0x000000045d5d7812 */ /* 0x000fe200078ec0ff */
[----:B------:R-:W-:Y:S01]  /*4b80*/  UIADD3 UR52, UPT, UPT, UR48, 0x200, URZ ;  /* 0x0000020030347890 */ /* 0x000fe2000fffe0ff */
[----:B------:R-:W-:-:S02]  /*4b90*/  LOP3.LUT R99, R3, 0x18, R99, 0xf8, !PT ;  /* 0x0000001803637812 */ /* 0x000fc400078ef863 */
[----:B------:R-:W-:Y:S01]  /*4ba0*/  CS2R R96, SRZ ;  /* 0x0000000000607805 */ /* 0x000fe2000001ff00 */
[----:B------:R-:W2:Y:S01]  /*4bb0*/  LDC R42, c[0x0][0xb0c] ;  /* 0x0002c300ff2a7b82 */ /* 0x000ea20000000800 */
[----:B------:R-:W-:Y:S01]  /*4bc0*/  LOP3.LUT R46, R46, 0x600000, RZ, 0xc0, !PT ;  /* 0x006000002e2e7812 */ /* 0x000fe200078ec0ff */
[----:B------:R-:W-:Y:S01]  /*4bd0*/  IMAD.MOV.U32 R103, RZ, RZ, RZ ;  /* 0x000000ffff677224 */ /* 0x000fe200078e00ff */
[----:B------:R-:W-:Y:S01]  /*4be0*/  IADD3 R98, PT, PT, -R93, 0x2, RZ ;  /* 0x000000025d627810 */ /* 0x000fe20007ffe1ff */
[----:B------:R-:W-:Y:S01]  /*4bf0*/  IMAD.MOV R94, RZ, RZ, -R94 ;  /* 0x000000ffff5e7224 */ /* 0x000fe200078e0a5e */
[----:B------:R-:W-:Y:S01]  /*4c00*/  LOP3.LUT R99, R99, 0xf20, R2, 0xf8, !PT ;  /* 0x00000f2063637812 */ /* 0x000fe200078ef802 */
[----:B------:R-:W-:Y:S01]  /*4c10*/  IMAD.MOV R93, RZ, RZ, -R93 ;  /* 0x000000ffff5d7224 */ /* 0x000fe200078e0a5d */
[----:B------:R-:W4:Y:S01]  /*4c20*/  LDCU.64 UR54, c[0x0][0x348] ;  /* 0x00006900ff3677ac */ /* 0x000f220008000a00 */
[----:B------:R-:W1:Y:S01]  /*4c30*/  LDC R89, c[0x0][0xb20] ;  /* 0x0002c800ff597b82 */ /* 0x000e620000000800 */
[----:B------:R-:W3:Y:S01]  /*4c40*/  LDS R0, [UR48+0x120] ;  /* 0x00012030ff007984 */ /* 0x000ee20008000800 */
[----:B------:R-:W-:Y:S01]  /*4c50*/  IMAD.SHL.U32 R98, R98, 0x10, RZ ;  /* 0x0000001062627824 */ /* 0x000fe200078e00ff */
[----:B------:R-:W-:Y:S01]  /*4c60*/  LEA R99, R99, UR52, 0x1 ;  /* 0x0000003463637c11 */ /* 0x000fe2000f8e08ff */
[----:B------:R-:W-:Y:S01]  /*4c70*/  UMOV UR51, 0x1 ;  /* 0x0000000100337882 */ /* 0x000fe20000000000 */
[----:B------:R-:W-:Y:S01]  /*4c80*/  UMOV UR56, URZ ;  /* 0x000000ff00387c82 */ /* 0x000fe20008000000 */
[----:B------:R-:W1:Y:S02]  /*4c90*/  LDCU.64 UR38, c[0x0][0x888] ;  /* 0x00011100ff2677ac */ /* 0x000e640008000a00 */
[----:B------:R-:W1:Y:S01]  /*4ca0*/  LDC R41, c[0x0][0xb30] ;  /* 0x0002cc00ff297b82 */ /* 0x000e620000000800 */
[----:B------:R-:W1:Y:S01]  /*4cb0*/  LDCU.64 UR44, c[0x0][0x890] ;  /* 0x00011200ff2c77ac */ /* 0x000e620008000a00 */
[----:B------:R-:W-:Y:S01]  /*4cc0*/  UMOV UR50, URZ ;  /* 0x000000ff00327c82 */ /* 0x000fe20008000000 */
[----:B------:R-:W-:-:S05]  /*4cd0*/  UMOV UR49, URZ ;  /* 0x000000ff00317c82 */ /* 0x000fca0008000000 */
[----:B------:R-:W1:Y:S08]  /*4ce0*/  LDC.64 R84, c[0x0][0xb10] ;  /* 0x0002c400ff547b82 */ /* 0x000e700000000a00 */
[----:B------:R-:W1:Y:S08]  /*4cf0*/  LDC.64 R38, c[0x0][0xb18] ;  /* 0x0002c600ff267b82 */ /* 0x000e700000000a00 */
[----:B------:R-:W1:Y:S08]  /*4d00*/  LDC.64 R36, c[0x0][0xb28] ;  /* 0x0002ca00ff247b82 */ /* 0x000e700000000a00 */
[----:B------:R-:W1:Y:S01]  /*4d10*/  LDC.64 R82, c[0x0][0x8b0] ;  /* 0x00022c00ff527b82 */ /* 0x000e620000000a00 */
[----:B---3--:R-:W-:-:S07]  /*4d20*/  IMAD.IADD R46, R0, 0x1, R46 ;  /* 0x00000001002e7824 */ /* 0x008fce00078e022e */
[----:B------:R-:W3:Y:S08]  /*4d30*/  LDC.64 R80, c[0x0][0x8a8] ;  /* 0x00022a00ff507b82 */ /* 0x000ef00000000a00 */
[----:B--2-4-:R-:W1:Y:S02]  /*4d40*/  LDC R90, c[0x0][0x374] ;  /* 0x0000dd00ff5a7b82 */ /* 0x014e640000000800 */
.L_x_109:
[C---:B------:R-:W-:Y:S02]  /*4d50*/  LEA R0, R103.reuse, UR48, 0x3 ;  /* 0x0000003067007c11 */ /* 0x040fe4000f8e18ff */
[----:B------:R-:W-:Y:S02]  /*4d60*/  SHF.L.U32 R2, R96, 0x1f, RZ ;  /* 0x0000001f60027819 */ /* 0x000fe400000006ff */
[----:B------:R-:W-:Y:S02]  /*4d70*/  LEA R16, R103, UR48, 0x4 ;  /* 0x0000003067107c11 */ /* 0x000fe4000f8e20ff */
[----:B------:R-:W2:Y:S02]  /*4d80*/  SYNCS.PHASECHK.TRANS64.TRYWAIT P0, [R0+URZ+0x70], R2 ;  /* 0x00007002000075a7 */ /* 0x000ea400080011ff */
[----:B--2---:R-:W-:Y:S05]  /*4d90*/  @!P0 BRA `(.L_x_79) ;  /* 0x0000003000608947 */ /* 0x004fea0003800000 */
.L_x_149:
[----:B------:R-:W4:Y:S01]  /*4da0*/  LDC.64 R10, c[0x0][0xb10] ;  /* 0x0002c400ff0a7b82 */ /* 0x000f220000000a00 */
[----:B------:R-:W3:Y:S01]  /*4db0*/  LDS.128 R16, [R16+0x100] ;  /* 0x0001000010107984 */ /* 0x000ee20000000c00 */
[----:B-1----:R-:W-:Y:S01]  /*4dc0*/  ISETP.NE.AND P1, PT, R41, 0x1, PT ;  /* 0x000000012900780c */ /* 0x002fe20003f25270 */
[----:B--2---:R-:W-:Y:S01]  /*4dd0*/  VIADD R0, R0, 0x80 ;  /* 0x0000008000007836 */ /* 0x004fe20000000000 */
[----:B------:R-:W-:Y:S04]  /*4de0*/  ISETP.GE.AND P0, PT, R40, 0x1, PT ;  /* 0x000000012800780c */ /* 0x000fe80003f06270 */
[----:B------:R-:W1:Y:S01]  /*4df0*/  LDC.64 R8, c[0x0][0xb18] ;  /* 0x0002c600ff087b82 */ /* 0x000e620000000a00 */
[----:B------:R-:W-:Y:S01]  /*4e00*/  PRMT R0, RZ, 0x654, R0 ;  /* 0x00000654ff007816 */ /* 0x000fe20000000000 */
[----:B------:R-:W-:Y:S01]  /*4e10*/  @!PT LDS RZ, [RZ] ;  /* 0x00000000fffff984 */ /* 0x000fe20000000800 */
[----:B------:R-:W-:Y:S01]  /*4e20*/  @!PT LDS RZ, [RZ] ;  /* 0x00000000fffff984 */ /* 0x000fe20000000800 */
[----:B------:R-:W-:Y:S01]  /*4e30*/  @!PT LDS RZ, [RZ] ;  /* 0x00000000fffff984 */ /* 0x000fe20000000800 */
[----:B------:R-:W-:Y:S01]  /*4e40*/  @!PT LDS RZ, [RZ] ;  /* 0x00000000fffff984 */ /* 0x000fe20000000800 */
[----:B------:R2:W-:Y:S06]  /*4e50*/  MEMBAR.ALL.CTA ;  /* 0x0000000000007992 */ /* 0x0005ec0000008000 */
[----:B--2---:R-:W2:Y:S01]  /*4e60*/  FENCE.VIEW.ASYNC.S ;  /* 0x00000000000073c6 */ /* 0x004ea20000000000 */
[----:B------:R-:W1:Y:S08]  /*4e70*/  @!P1 LDC R12, c[0x0][0xb20] ;  /* 0x0002c800ff0c9b82 */ /* 0x000e700000000800 */
[----:B------:R-:W1:Y:S01]  /*4e80*/  @!P1 LDC R7, c[0x0][0xb0c] ;  /* 0x0002c300ff079b82 */ /* 0x000e620000000800 */
[----:B--2---:R2:W-:Y:S01]  /*4e90*/  SYNCS.ARRIVE.TRANS64.RED.A1T0 RZ, [R0+URZ], RZ ;  /* 0x000000ff00ff79a7 */ /* 0x0045e200081004ff */
[----:B---3--:R-:W-:Y:S04]  /*4ea0*/  LOP3.LUT P4, RZ, R18, 0x1, RZ, 0xc0, !PT ;  /* 0x0000000112ff7812 */ /* 0x008fe8000788c0ff */
[----:B------:R-:W-:Y:S09]  /*4eb0*/  P2R R101, PR, RZ, 0x10 ;  /* 0x00000010ff657803 */ /* 0x000ff20000000000 */
[----:B------:R-:W-:Y:S02]  /*4ec0*/  @P4 MOV R44, R16 ;  /* 0x00000010002c4202 */ /* 0x000fe40000000f00 */
[----:B------:R-:W-:Y:S01]  /*4ed0*/  @P4 LOP3.LUT R43, R17, 0xffff, RZ, 0xc0, !PT ;  /* 0x0000ffff112b4812 */ /* 0x000fe200078ec0ff */
[----:B--2-4-:R-:W-:Y:S06]  /*4ee0*/  @!P0 BRA `(.L_x_80) ;  /* 0x0000000000a48947 */ /* 0x014fec0003800000 */
[----:B------:R-:W-:Y:S01]  /*4ef0*/  IMAD.HI.U32 R0, R90, R39, RZ ;  /* 0x000000275a007227 */ /* 0x000fe200078e00ff */
[----:B------:R-:W-:Y:S02]  /*4f00*/  ISETP.NE.AND P0, PT, R38, 0x1, PT ;  /* 0x000000012600780c */ /* 0x000fe40003f05270 */
[----:B------:R-:W-:Y:S01]  /*4f10*/  ISETP.NE.AND P2, PT, R40, 0x1, PT ;  /* 0x000000012800780c */ /* 0x000fe20003f45270 */
[----:B------:R-:W-:Y:S01]  /*4f20*/  IMAD.HI.U32 R4, R91, R84, RZ ;  /* 0x000000545b047227 */ /* 0x000fe200078e00ff */
[----:B------:R-:W-:Y:S02]  /*4f30*/  SHF.R.U32.HI R0, RZ, R89, R0 ;  /* 0x00000059ff007219 */ /* 0x000fe40000011600 */
[----:B------:R-:W-:Y:S01]  /*4f40*/  ISETP.NE.AND P3, PT, R42, 0x1, PT ;  /* 0x000000012a00780c */ /* 0x000fe20003f65270 */
[----:B------:R-:W-:Y:S01]  /*4f50*/  IMAD.HI.U32 R6, R43, R39, RZ ;  /* 0x000000272b067227 */ /* 0x000fe200078e00ff */
[-C--:B------:R-:W-:Y:S02]  /*4f60*/  SHF.R.U32.HI R4, RZ, R85.reuse, R4 ;  /* 0x00000055ff047219 */ /* 0x080fe40000011604 */
[----:B------:R-:W-:Y:S01]  /*4f70*/  SEL R0, R90, R0, !P0 ;  /* 0x000000005a007207 */ /* 0x000fe20004000000 */
[----:B------:R-:W-:Y:S01]  /*4f80*/  IMAD.HI.U32 R5, R44, R84, RZ ;  /* 0x000000542c057227 */ /* 0x000fe200078e00ff */
[----:B------:R-:W-:Y:S03]  /*4f90*/  SEL R4, R91, R4, !P3 ;  /* 0x000000045b047207 */ /* 0x000fe60005800000 */
[-C--:B------:R-:W-:Y:S01]  /*4fa0*/  IMAD.HI.U32 R3, R0, R36.reuse, RZ ;  /* 0x0000002400037227 */ /* 0x080fe200078e00ff */
[----:B------:R-:W-:Y:S03]  /*4fb0*/  SHF.R.U32.HI R5, RZ, R85, R5 ;  /* 0x00000055ff057219 */ /* 0x000fe60000011605 */
[----:B------:R-:W-:Y:S01]  /*4fc0*/  IMAD.HI.U32 R2, R4, R36, RZ ;  /* 0x0000002404027227 */ /* 0x000fe200078e00ff */
[----:B------:R-:W-:Y:S02]  /*4fd0*/  @P2 SHF.R.U32.HI R0, RZ, R37, R3 ;  /* 0x00000025ff002219 */ /* 0x000fe40000011603 */
[----:B------:R-:W-:Y:S02]  /*4fe0*/  SHF.R.U32.HI R3, RZ, R89, R6 ;  /* 0x00000059ff037219 */ /* 0x000fe40000011606 */
[----:B------:R-:W-:Y:S01]  /*4ff0*/  @P2 SHF.R.U32.HI R4, RZ, R37, R2 ;  /* 0x00000025ff042219 */ /* 0x000fe20000011602 */
[----:B------:R-:W-:Y:S01]  /*5000*/  IMAD R0, R40, R0, RZ ;  /* 0x0000000028007224 */ /* 0x000fe200078e02ff */
[----:B------:R-:W-:Y:S02]  /*5010*/  SEL R3, R43, R3, !P0 ;  /* 0x000000032b037207 */ /* 0x000fe40004000000 */
[----:B------:R-:W-:Y:S01]  /*5020*/  SEL R2, R44, R5, !P3 ;  /* 0x000000052c027207 */ /* 0x000fe20005800000 */
[----:B------:R-:W-:Y:S01]  /*5030*/  IMAD R5, R40, R4, RZ ;  /* 0x0000000428057224 */ /* 0x000fe200078e02ff */
[C---:B------:R-:W-:Y:S01]  /*5040*/  ISETP.GE.AND P0, PT, R3.reuse, R0, PT ;  /* 0x000000000300720c */ /* 0x040fe20003f06270 */
[C---:B------:R-:W-:Y:S03]  /*5050*/  IMAD.HI.U32 R0, R3.reuse, R36, RZ ;  /* 0x0000002403007227 */ /* 0x040fe600078e00ff */
[C---:B------:R-:W-:Y:S02]  /*5060*/  ISETP.GE.OR P0, PT, R2.reuse, R5, P0 ;  /* 0x000000050200720c */ /* 0x040fe40000706670 */
[----:B------:R-:W-:Y:S04]  /*5070*/  SHF.R.U32.HI R0, RZ, R37, R0 ;  /* 0x00000025ff007219 */ /* 0x000fe80000011600 */
[C---:B------:R-:W-:Y:S05]  /*5080*/  SEL R6, R3.reuse, R0, !P2 ;  /* 0x0000000003067207 */ /* 0x040fea0005000000 */
        /* <DEDUP_REMOVED lines=14> */
[----:B------:R-:W-:Y:S07]  /*5170*/  IMAD R43, R3, R38, R43 ;  /* 0x00000026032b7224 */ /* 0x000fee00078e022b */
.L_x_80:
[----:B-1----:R-:W-:Y:S01]  /*5180*/  @!P1 ISETP.NE.AND P0, PT, R8, 0x1, PT ;  /* 0x000000010800980c */ /* 0x002fe20003f05270 */
[----:B------:R-:W-:Y:S01]  /*5190*/  @!P1 IMAD.HI.U32 R0, R44, R10, RZ ;  /* 0x0000000a2c009227 */ /* 0x000fe200078e00ff */
[----:B------:R-:W-:Y:S01]  /*51a0*/  @!P1 ISETP.NE.AND P2, PT, R7, 0x1, PT ;  /* 0x000000010700980c */ /* 0x000fe20003f45270 */
[----:B------:R-:W-:Y:S01]  /*51b0*/  ULOP3.LUT UP0, URZ, UR52, 0x1b0, URZ, 0xc0, !UPT ;  /* 0x000001b034ff7892 */ /* 0x000fe2000f80c0ff */
[----:B------:R-:W-:Y:S01]  /*51c0*/  R2UR UR42, R15 ;  /* 0x000000000f2a72ca */ /* 0x000fe200000e0000 */
[----:B------:R-:W-:Y:S01]  /*51d0*/  @!P1 IMAD.HI.U32 R2, R43, R9, RZ ;  /* 0x000000092b029227 */ /* 0x000fe200078e00ff */
[----:B------:R-:W-:Y:S02]  /*51e0*/  @!P1 SHF.R.U32.HI R0, RZ, R11, R0 ;  /* 0x0000000bff009219 */ /* 0x000fe40000011600 */
[----:B------:R-:W-:Y:S01]  /*51f0*/  R2UR UR41, R14 ;  /* 0x000000000e2972ca */ /* 0x000fe200000e0000 */
[----:B------:R-:W-:Y:S01]  /*5200*/  VIADD R103, R103, 0x1 ;  /* 0x0000000167677836 */ /* 0x000fe20000000000 */
[----:B------:R-:W-:Y:S02]  /*5210*/  @!P1 SHF.R.U32.HI R2, RZ, R12, R2 ;  /* 0x0000000cff029219 */ /* 0x000fe40000011602 */
[----:B------:R-:W-:Y:S02]  /*5220*/  @!P1 SEL R3, R44, R0, !P2 ;  /* 0x000000002c039207 */ /* 0x000fe40005000000 */
[----:B------:R-:W-:Y:S02]  /*5230*/  @!P1 SEL R2, R43, R2, !P0 ;  /* 0x000000022b029207 */ /* 0x000fe40004000000 */
[----:B------:R-:W-:Y:S01]  /*5240*/  @P4 SHF.R.U32.HI R95, RZ, 0x10, R17 ;  /* 0x00000010ff5f4819 */ /* 0x000fe20000011611 */
[----:B------:R-:W-:Y:S02]  /*5250*/  USHF.L.U32 UR42, UR42, 0x7, URZ ;  /* 0x000000072a2a7899 */ /* 0x000fe400080006ff */
[----:B------:R-:W-:Y:S02]  /*5260*/  @!P1 IMAD.IADD R0, R2, 0x1, -R3 ;  /* 0x0000000102009824 */ /* 0x000fe400078e0a03 */
[----:B------:R-:W-:Y:S01]  /*5270*/  @!P1 IMAD.IADD R2, R3, 0x1, -R2 ;  /* 0x0000000103029824 */ /* 0x000fe200078e0a02 */
[----:B------:R-:W-:Y:S01]  /*5280*/  USHF.L.U32 UR41, UR41, 0x6, URZ ;  /* 0x0000000629297899 */ /* 0x000fe200080006ff */
[----:B------:R-:W-:Y:S02]  /*5290*/  @!P1 IMAD R44, R0, R7, R44 ;  /* 0x00000007002c9224 */ /* 0x000fe400078e022c */
[----:B------:R-:W-:Y:S01]  /*52a0*/  @!P1 IMAD R43, R2, R8, R43 ;  /* 0x00000008022b9224 */ /* 0x000fe200078e022b */
[----:B------:R-:W-:Y:S08]  /*52b0*/  BRA.U !UP0, `(.L_x_81) ;  /* 0x00000001087c7547 */ /* 0x000ff0000b800000 */
[----:B------:R-:W1:Y:S01]  /*52c0*/  LDCU.64 UR8, c[0x4][0x80] ;  /* 0x01001000ff0877ac */ /* 0x000e620008000a00 */
[----:B------:R-:W-:Y:S01]  /*52d0*/  MOV R2, 0x0 ;  /* 0x0000000000027802 */ /* 0x000fe20000000f00 */
[----:B------:R-:W-:Y:S02]  /*52e0*/  HFMA2 R12, -RZ, RZ, 0, 5.9604644775390625e-08 ;  /* 0x00000001ff0c7431 */ /* 0x000fe400000001ff */
[----:B------:R-:W-:Y:S01]  /*52f0*/  IMAD.MOV.U32 R8, RZ, RZ, 0x70 ;  /* 0x00000070ff087424 */ /* 0x000fe200078e00ff */
[----:B------:R2:W3:Y:S01]  /*5300*/  LDC.64 R14, c[0x4][R2] ;  /* 0x01000000020e7b82 */ /* 0x0004e20000000a00 */
[----:B------:R-:W4:Y:S01]  /*5310*/  LDCU.64 UR6, c[0x4][0x88] ;  /* 0x01001100ff0677ac */ /* 0x000f220008000a00 */
[----:B------:R-:W-:Y:S01]  /*5320*/  IMAD.MOV.U32 R13, RZ, RZ, RZ ;  /* 0x000000ffff0d7224 */ /* 0x000fe200078e00ff */
[----:B------:R-:W2:Y:S01]  /*5330*/  LDCU.64 UR4, c[0x4][0x8] ;  /* 0x01000100ff0477ac */ /* 0x000ea20008000a00 */
[----:B-1----:R-:W-:Y:S01]  /*5340*/  MOV R5, UR9 ;  /* 0x0000000900057c02 */ /* 0x002fe20008000f00 */
[----:B------:R-:W-:Y:S01]  /*5350*/  IMAD.U32 R4, RZ, RZ, UR8 ;  /* 0x00000008ff047e24 */ /* 0x000fe2000f8e00ff */
[----:B----4-:R-:W-:Y:S01]  /*5360*/  MOV R7, UR7 ;  /* 0x0000000700077c02 */ /* 0x010fe20008000f00 */
[----:B------:R-:W-:Y:S01]  /*5370*/  IMAD.U32 R6, RZ, RZ, UR6 ;  /* 0x00000006ff067e24 */ /* 0x000fe2000f8e00ff */
[----:B--2---:R-:W-:Y:S01]  /*5380*/  MOV R11, UR5 ;  /* 0x00000005000b7c02 */ /* 0x004fe20008000f00 */
[----:B------:R-:W-:Y:S02]  /*5390*/  IMAD.U32 R10, RZ, RZ, UR4 ;  /* 0x00000004ff0a7e24 */ /* 0x000fe4000f8e00ff */
[----:B------:R-:W-:Y:S07]  /*53a0*/  LEPC R20, `(.L_x_82) ;  /* 0x000000001014794e */ /* 0x000fee0000000000 */
[----:B---3-5:R-:W-:Y:S05]  /*53b0*/  CALL.ABS.NOINC R14 ;  /* 0x000000000e007343 */ /* 0x028fea0003c00000 */
.L_x_82:
[----:B------:R-:W1:Y:S01]  /*53c0*/  LDCU.64 UR8, c[0x4][0x80] ;  /* 0x01001000ff0877ac */ /* 0x000e620008000a00 */
[----:B------:R-:W2:Y:S01]  /*53d0*/  LDC.64 R2, c[0x4][R2] ;  /* 0x0100000002027b82 */ /* 0x000ea20000000a00 */
[----:B------:R-:W-:Y:S02]  /*53e0*/  HFMA2 R12, -RZ, RZ, 0, 5.9604644775390625e-08 ;  /* 0x00000001ff0c7431 */ /* 0x000fe400000001ff */
[----:B------:R-:W-:Y:S02]  /*53f0*/  IMAD.MOV.U32 R8, RZ, RZ, 0x70 ;  /* 0x00000070ff087424 */ /* 0x000fe400078e00ff */
[----:B------:R-:W-:Y:S01]  /*5400*/  IMAD.MOV.U32 R13, RZ, RZ, RZ ;  /* 0x000000ffff0d7224 */ /* 0x000fe200078e00ff */
[----:B------:R-:W3:Y:S01]  /*5410*/  LDCU.64 UR6, c[0x4][0x88] ;  /* 0x01001100ff0677ac */ /* 0x000ee20008000a00 */
[----:B------:R-:W4:Y:S01]  /*5420*/  LDCU.64 UR4, c[0x4][0x8] ;  /* 0x01000100ff0477ac */ /* 0x000f220008000a00 */
[----:B-1----:R-:W-:Y:S02]  /*5430*/  MOV R4, UR8 ;  /* 0x0000000800047c02 */ /* 0x002fe40008000f00 */
[----:B------:R-:W-:Y:S02]  /*5440*/  MOV R5, UR9 ;  /* 0x0000000900057c02 */ /* 0x000fe40008000f00 */
[----:B---3--:R-:W-:Y:S01]  /*5450*/  MOV R7, UR7 ;  /* 0x0000000700077c02 */ /* 0x008fe20008000f00 */
[----:B------:R-:W-:Y:S01]  /*5460*/  IMAD.U32 R6, RZ, RZ, UR6 ;  /* 0x00000006ff067e24 */ /* 0x000fe2000f8e00ff */
[----:B----4-:R-:W-:Y:S01]  /*5470*/  MOV R11, UR5 ;  /* 0x00000005000b7c02 */ /* 0x010fe20008000f00 */
[----:B------:R-:W-:Y:S02]  /*5480*/  IMAD.U32 R10, RZ, RZ, UR4 ;  /* 0x00000004ff0a7e24 */ /* 0x000fe4000f8e00ff */
[----:B------:R-:W-:Y:S07]  /*5490*/  LEPC R20, `(.L_x_81) ;  /* 0x000000001014794e */ /* 0x000fee0000000000 */
[----:B--2---:R-:W-:Y:S05]  /*54a0*/  CALL.ABS.NOINC R2 ;  /* 0x0000000002007343 */ /* 0x004fea0003c00000 */
.L_x_81:
[----:B------:R-:W-:Y:S01]  /*54b0*/  ISETP.NE.U32.AND P4, PT, R82, RZ, PT ;  /* 0x000000ff5200720c */ /* 0x000fe20003f85070 */
[----:B------:R-:W-:Y:S01]  /*54c0*/  UISETP.NE.AND UP2, UPT, UR53, URZ, UPT ;  /* 0x000000ff3500728c */ /* 0x000fe2000bf45270 */
[----:B------:R-:W-:Y:S01]  /*54d0*/  ISETP.NE.U32.AND P2, PT, RZ, UR38, PT ;  /* 0x00000026ff007c0c */ /* 0x000fe2000bf45070 */
[----:B------:R-:W-:Y:S01]  /*54e0*/  UISETP.NE.U32.AND UP1, UPT, UR44, URZ, UPT ;  /* 0x000000ff2c00728c */ /* 0x000fe2000bf25070 */
[----:B------:R-:W-:Y:S01]  /*54f0*/  ISETP.NE.AND.EX P4, PT, R83, RZ, PT, P4 ;  /* 0x000000ff5300720c */ /* 0x000fe20003f85340 */
[----:B------:R-:W-:Y:S01]  /*5500*/  UPLOP3.LUT UP0, UPT, UPT, UPT, UPT, 0x40, 0x4 ;  /* 0x000000000004789c */ /* 0x000fe20003f0e870 */
[----:B------:R-:W-:Y:S01]  /*5510*/  ISETP.NE.AND.EX P2, PT, RZ, UR39, PT, P2 ;  /* 0x00000027ff007c0c */ /* 0x000fe2000bf45320 */
[----:B------:R-:W-:Y:S01]  /*5520*/  UISETP.NE.AND.EX UP1, UPT, UR45, URZ, UPT, UP1 ;  /* 0x000000ff2d00728c */ /* 0x000fe2000bf25310 */
[----:B------:R-:W-:Y:S04]  /*5530*/  PLOP3.LUT P1, PT, PT, PT, UP2, 0x80, 0x8 ;  /* 0x000000000008781c */ /* 0x000fe80003f2f028 */
[----:B------:R-:W-:Y:S06]  /*5540*/  @UP2 UPLOP3.LUT UP0, UPT, UPT, UPT, UP1, 0x80, 0x8 ;  /* 0x000000000008289c */ /* 0x000fec0003f0f010 */
[----:B------:R-:W-:Y:S01]  /*5550*/  PLOP3.LUT P0, PT, PT, PT, UP0, 0x80, 0x8 ;  /* 0x000000000008781c */ /* 0x000fe20003f0f008 */
[----:B------:R-:W-:Y:S01]  /*5560*/  @!UPT UIADD3 URZ, UPT, UPT, URZ, URZ, URZ ;  /* 0x000000fffffff290 */ /* 0x000fe2000fffe0ff */
[----:B------:R-:W-:Y:S11]  /*5570*/  BRA.U !UP1, `(.L_x_83) ;  /* 0x0000000109387547 */ /* 0x000ff6000b800000 */
[----:B------:R-:W-:Y:S01]  /*5580*/  UISETP.NE.U32.AND UP0, UPT, UR38, URZ, UPT ;  /* 0x000000ff2600728c */ /* 0x000fe2000bf05070 */
[----:B------:R-:W-:Y:S02]  /*5590*/  HFMA2 R0, -RZ, RZ, 0, 5.9604644775390625e-08 ;  /* 0x00000001ff007431 */ /* 0x000fe400000001ff */
[----:B------:R-:W-:Y:S01]  /*55a0*/  IMAD.MOV.U32 R88, RZ, RZ, 0x1 ;  /* 0x00000001ff587424 */ /* 0x000fe200078e00ff */
[----:B------:R-:W-:Y:S06]  /*55b0*/  UISETP.NE.AND.EX UP0, UPT, UR39, URZ, UPT, UP0 ;  /* 0x000000ff2700728c */ /* 0x000fec000bf05300 */
[----:B------:R-:W-:Y:S05]  /*55c0*/  PLOP3.LUT P3, PT, PT, PT, UP0, 0x80, 0x8 ;  /* 0x000000000008781c */ /* 0x000fea0003f6f008 */
[----:B------:R-:W1:Y:S01]  /*55d0*/  @UP0 LDCU.64 UR6, c[0x0][0x888] ;  /* 0x00011100ff0607ac */ /* 0x000e620008000a00 */
[----:B------:R-:W-:Y:S07]  /*55e0*/  @UP0 UIMAD UR4, UR36, UR44, URZ ;  /* 0x0000002c240402a4 */ /* 0x000fee000f8e02ff */
[----:B------:R-:W-:Y:S01]  /*55f0*/  @!P3 PRMT R88, R0, 0x7610, R88 ;  /* 0x000076100058b816 */ /* 0x000fe20000000058 */
[----:B-1----:R-:W-:Y:S03]  /*5600*/  @UP0 UIMAD.WIDE UR6, UR4, 0x4, UR6 ;  /* 0x00000004040608a5 */ /* 0x002fe6000f8e0206 */
[----:B------:R-:W1:Y:S03]  /*5610*/  @!UP0 LDCU UR4, c[0x0][0x880] ;  /* 0x00011000ff0487ac */ /* 0x000e660008000800 */
[----:B------:R-:W-:Y:S01]  /*5620*/  IMAD.U32 R2, RZ, RZ, UR6 ;  /* 0x00000006ff027e24 */ /* 0x000fe2000f8e00ff */
[----:B------:R-:W-:Y:S05]  /*5630*/  MOV R3, UR7 ;  /* 0x0000000700037c02 */ /* 0x000fea0008000f00 */
[----:B-----5:R2:W5:Y:S02]  /*5640*/  @P3 LDG.E R49, desc[UR46][R2.64] ;  /* 0x0000002e02313981 */ /* 0x020564000c1e1900 */
[----:B-12---:R-:W-:Y:S02]  /*5650*/  @!P3 IMAD.U32 R49, RZ, RZ, UR4 ;  /* 0x00000004ff31be24 */ /* 0x006fe4000f8e00ff */
.L_x_83:
[----:B------:R-:W-:Y:S05]  /*5660*/  @!P4 BRA `(.L_x_84) ;  /* 0x000000000020c947 */ /* 0x000fea0003800000 */
[----:B------:R-:W-:Y:S04]  /*5670*/  ISETP.NE.U32.AND P3, PT, R80, RZ, PT ;  /* 0x000000ff5000720c */ /* 0x000fe80003f65070 */
[----:B------:R-:W-:Y:S11]  /*5680*/  ISETP.NE.AND.EX P3, PT, R81, RZ, PT, P3 ;  /* 0x000000ff5100720c */ /* 0x000ff60003f65330 */
[----:B------:R-:W-:Y:S02]  /*5690*/  @!UPT UIADD3 URZ, UPT, UPT, URZ, URZ, URZ ;  /* 0x000000fffffff290 */ /* 0x000fe4000fffe0ff */
[----:B------:R-:W1:Y:S01]  /*56a0*/  @P3 LDC.64 R2, c[0x0][0x8a8] ;  /* 0x00022a00ff023b82 */ /* 0x000e620000000a00 */
[----:B------:R-:W-:Y:S04]  /*56b0*/  @P3 IMAD R0, R82, UR36, RZ ;  /* 0x0000002452003c24 */ /* 0x000fe8000f8e02ff */
[----:B-1----:R-:W-:Y:S05]  /*56c0*/  @P3 IMAD.WIDE R2, R0, 0x4, R2 ;  /* 0x0000000400023825 */ /* 0x002fea00078e0202 */
[----:B-----5:R1:W5:Y:S02]  /*56d0*/  @P3 LDG.E R47, desc[UR46][R2.64] ;  /* 0x0000002e022f3981 */ /* 0x020364000c1e1900 */
[----:B-1----:R-:W2:Y:S02]  /*56e0*/  @!P3 LDC R47, c[0x0][0x8a0] ;  /* 0x00022800ff2fbb82 */ /* 0x002ea40000000800 */
.L_x_84:
[----:B-----5:R-:W-:Y:S01]  /*56f0*/  FSETP.NEU.AND P3, PT, R49, RZ, PT ;  /* 0x000000ff3100720b */ /* 0x020fe20003f6d000 */
[----:B------:R-:W-:Y:S01]  /*5700*/  ULOP3.LUT UR4, UR51, 0x1, URZ, 0x3c, !UPT ;  /* 0x0000000133047892 */ /* 0x000fe2000f8e3cff */
[----:B------:R-:W-:Y:S01]  /*5710*/  SEL R4, RZ, 0xffffffff, P2 ;  /* 0xffffffffff047807 */ /* 0x000fe20001000000 */
[----:B------:R-:W-:Y:S01]  /*5720*/  IMAD.U32 R72, RZ, RZ, UR56 ;  /* 0x00000038ff487e24 */ /* 0x000fe2000f8e00ff */
[----:B------:R-:W-:Y:S01]  /*5730*/  @P1 LOP3.LUT P2, RZ, R88, 0xff, RZ, 0xc0, !PT ;  /* 0x000000ff58ff1812 */ /* 0x000fe2000784c0ff */
[----:B------:R-:W-:Y:S01]  /*5740*/  IMAD.SHL.U32 R106, R94, 0x10, RZ ;  /* 0x000000105e6a7824 */ /* 0x000fe200078e00ff */
[----:B------:R-:W-:Y:S01]  /*5750*/  @P1 SEL R0, RZ, 0xffffffff, P3 ;  /* 0xffffffffff001807 */ /* 0x000fe20001800000 */
[----:B------:R-:W-:Y:S01]  /*5760*/  IMAD.U32 R107, RZ, RZ, UR4 ;  /* 0x00000004ff6b7e24 */ /* 0x000fe2000f8e00ff */
[----:B------:R-:W-:Y:S01]  /*5770*/  LEA R73, R45, UR48, 0x3 ;  /* 0x000000302d497c11 */ /* 0x000fe2000f8e18ff */
[----:B------:R-:W-:Y:S01]  /*5780*/  IMAD.SHL.U32 R72, R72, 0x2000, RZ ;  /* 0x0000200048487824 */ /* 0x000fe200078e00ff */
[----:B------:R-:W-:Y:S01]  /*5790*/  @P0 SEL R0, R4, R0, !P2 ;  /* 0x0000000004000207 */ /* 0x000fe20005000000 */
[----:B------:R-:W-:Y:S01]  /*57a0*/  IMAD.SHL.U32 R105, R93, 0x10, RZ ;  /* 0x000000105d697824 */ /* 0x000fe200078e00ff */
[----:B------:R-:W-:Y:S01]  /*57b0*/  PLOP3.LUT P2, PT, PT, PT, UP1, 0x80, 0x8 ;  /* 0x000000000008781c */ /* 0x000fe20003f4f018 */
[----:B------:R-:W-:Y:S01]  /*57c0*/  IMAD.IADD R67, R99, 0x1, R72 ;  /* 0x0000000163437824 */ /* 0x000fe200078e0248 */
[----:B------:R-:W-:Y:S01]  /*57d0*/  @P1 LOP3.LUT R0, R0, 0x1, RZ, 0xc0, !PT ;  /* 0x0000000100001812 */ /* 0x000fe200078ec0ff */
[----:B------:R-:W-:Y:S01]  /*57e0*/  BSSY B1, `(.L_x_85) ;  /* 0x0000039000017945 */ /* 0x000fe20003800000 */
[----:B------:R-:W-:Y:S01]  /*57f0*/  LOP3.LUT P4, R102, R88, 0xff, RZ, 0xc0, !PT ;  /* 0x000000ff58667812 */ /* 0x000fe2000788c0ff */
[----:B------:R-:W-:Y:S01]  /*5800*/  IMAD.IADD R66, R67, 0x1, R106 ;  /* 0x0000000143427824 */ /* 0x000fe200078e026a */
[----:B------:R-:W-:Y:S01]  /*5810*/  ISETP.NE.U32.OR P5, PT, R0, 0x1, !P1 ;  /* 0x000000010000780c */ /* 0x000fe20004fa5470 */
[----:B------:R-:W-:Y:S01]  /*5820*/  IMAD.U32 R0, RZ, RZ, UR56 ;  /* 0x00000038ff007e24 */ /* 0x000fe2000f8e00ff */
[----:B------:R-:W-:Y:S01]  /*5830*/  SEL R3, RZ, 0xffffffff, P3 ;  /* 0xffffffffff037807 */ /* 0x000fe20001800000 */
[----:B------:R-:W-:Y:S01]  /*5840*/  IMAD.MOV.U32 R75, RZ, RZ, 0x1 ;  /* 0x00000001ff4b7424 */ /* 0x000fe200078e00ff */
[----:B------:R-:W-:Y:S01]  /*5850*/  P2R R104, PR, RZ, 0x20 ;  /* 0x00000020ff687803 */ /* 0x000fe20000000000 */
[----:B------:R-:W-:Y:S01]  /*5860*/  IMAD R48, R45, 0x40, R46 ;  /* 0x000000402d307824 */ /* 0x000fe200078e022e */
[----:B------:R-:W-:Y:S01]  /*5870*/  LEA R0, R0, UR48, 0x3 ;  /* 0x0000003000007c11 */ /* 0x000fe2000f8e18ff */
[----:B------:R-:W-:Y:S01]  /*5880*/  IMAD.U32 R74, RZ, RZ, UR56 ;  /* 0x00000038ff4a7e24 */ /* 0x000fe2000f8e00ff */
[----:B------:R-:W-:Y:S02]  /*5890*/  @P2 SEL R3, R4, R3, !P4 ;  /* 0x0000000304032207 */ /* 0x000fe40006000000 */
[----:B------:R-:W-:Y:S02]  /*58a0*/  CS2R R78, SRZ ;  /* 0x00000000004e7805 */ /* 0x000fe4000001ff00 */
[----:B------:R-:W-:Y:S02]  /*58b0*/  CS2R R76, SRZ ;  /* 0x00000000004c7805 */ /* 0x000fe4000001ff00 */
[----:B------:R-:W-:Y:S02]  /*58c0*/  CS2R R70, SRZ ;  /* 0x0000000000467805 */ /* 0x000fe4000001ff00 */
[----:B------:R-:W-:Y:S02]  /*58d0*/  LOP3.LUT R3, R3, 0x1, RZ, 0xc0, !PT ;  /* 0x0000000103037812 */ /* 0x000fe400078ec0ff */
[----:B------:R-:W-:Y:S02]  /*58e0*/  CS2R R68, SRZ ;  /* 0x0000000000447805 */ /* 0x000fe4000001ff00 */
[----:B------:R-:W-:Y:S02]  /*58f0*/  @P5 SHF.L.U32 R2, R107, 0x1f, RZ ;  /* 0x0000001f6b025819 */ /* 0x000fe400000006ff */
[----:B------:R-:W-:Y:S02]  /*5900*/  CS2R R62, SRZ ;  /* 0x00000000003e7805 */ /* 0x000fe4000001ff00 */
[----:B------:R-:W-:Y:S02]  /*5910*/  ISETP.NE.U32.AND P2, PT, R3, 0x1, PT ;  /* 0x000000010300780c */ /* 0x000fe40003f45070 */
[----:B------:R-:W-:Y:S01]  /*5920*/  CS2R R60, SRZ ;  /* 0x00000000003c7805 */ /* 0x000fe2000001ff00 */
[----:B------:R1:W3:Y:S01]  /*5930*/  @P5 SYNCS.PHASECHK.TRANS64.TRYWAIT P1, [R0+URZ+0x30], R2 ;  /* 0x00003002000055a7 */ /* 0x0002e200080211ff */
[----:B------:R-:W-:Y:S02]  /*5940*/  CS2R R58, SRZ ;  /* 0x00000000003a7805 */ /* 0x000fe4000001ff00 */
[----:B------:R-:W-:Y:S02]  /*5950*/  P2R R108, PR, RZ, 0x4 ;  /* 0x00000004ff6c7803 */ /* 0x000fe40000000000 */
[----:B------:R-:W-:Y:S01]  /*5960*/  CS2R R56, SRZ ;  /* 0x0000000000387805 */ /* 0x000fe2000001ff00 */
[----:B------:R-:W-:Y:S02]  /*5970*/  IMAD.IADD R65, R67, 0x1, R105 ;  /* 0x0000000143417824 */ /* 0x000fe400078e0269 */
[----:B------:R-:W-:Y:S01]  /*5980*/  IMAD.IADD R64, R98, 0x1, R66 ;  /* 0x0000000162407824 */ /* 0x000fe200078e0242 */
[----:B-1----:R-:W-:Y:S04]  /*5990*/  SHF.L.U32 R2, R97, 0x1f, RZ ;  /* 0x0000001f61027819 */ /* 0x002fe800000006ff */
[----:B------:R1:W4:Y:S01]  /*59a0*/  SYNCS.PHASECHK.TRANS64.TRYWAIT P0, [R73+URZ+0x90], R2 ;  /* 0x00009002490075a7 */ /* 0x00032200080011ff */
[----:B---3--:R-:W-:Y:S01]  /*59b0*/  @P5 SEL R75, RZ, 0x1, !P1 ;  /* 0x00000001ff4b5807 */ /* 0x008fe20004800000 */
[----:B-1----:R-:W-:Y:S06]  /*59c0*/  @!P5 BRA `(.L_x_86) ;  /* 0x000000000068d947 */ /* 0x002fec0003800000 */
[----:B------:R-:W-:Y:S01]  /*59d0*/  ISETP.NE.AND P1, PT, R75, RZ, PT ;  /* 0x000000ff4b00720c */ /* 0x000fe20003f25270 */
[----:B------:R-:W-:Y:S01]  /*59e0*/  BSSY B0, `(.L_x_87) ;  /* 0x000000d000007945 */ /* 0x000fe20003800000 */
[----:B------:R-:W-:Y:S02]  /*59f0*/  CS2R R58, SRZ ;  /* 0x00000000003a7805 */ /* 0x000fe4000001ff00 */
[----:B------:R-:W-:Y:S02]  /*5a00*/  CS2R R56, SRZ ;  /* 0x0000000000387805 */ /* 0x000fe4000001ff00 */
[----:B------:R-:W-:Y:S02]  /*5a10*/  CS2R R62, SRZ ;  /* 0x00000000003e7805 */ /* 0x000fe4000001ff00 */
[----:B------:R-:W-:Y:S02]  /*5a20*/  CS2R R60, SRZ ;  /* 0x00000000003c7805 */ /* 0x000fe4000001ff00 */
[----:B------:R-:W-:Y:S02]  /*5a30*/  CS2R R70, SRZ ;  /* 0x0000000000467805 */ /* 0x000fe4000001ff00 */
[----:B------:R-:W-:Y:S02]  /*5a40*/  CS2R R68, SRZ ;  /* 0x0000000000447805 */ /* 0x000fe4000001ff00 */
[----:B------:R-:W-:Y:S02]  /*5a50*/  CS2R R78, SRZ ;  /* 0x00000000004e7805 */ /* 0x000fe4000001ff00 */
[----:B------:R-:W-:Y:S01]  /*5a60*/  CS2R R76, SRZ ;  /* 0x00000000004c7805 */ /* 0x000fe2000001ff00 */
[----:B------:R-:W-:Y:S06]  /*5a70*/  @P1 BRA `(.L_x_88) ;  /* 0x00000000000c1947 */ /* 0x000fec0003800000 */
[----:B------:R-:W-:Y:S04]  /*5a80*/  SHF.L.U32 R3, R107, 0x1f, RZ ;  /* 0x0000001f6b037819 */ /* 0x000fe800000006ff */
[----:B------:R-:W1:Y:S02]  /*5a90*/  SYNCS.PHASECHK.TRANS64.TRYWAIT P1, [R0+URZ+0x30], R3 ;  /* 0x00003003000075a7 */ /* 0x000e6400080211ff */
[----:B-1----:R-:W-:Y:S05]  /*5aa0*/  @!P1 BRA `(.L_x_89) ;  /* 0x0000002400309947 */ /* 0x002fea0003800000 */
.L_x_88:
[----:B------:R-:W-:Y:S05]  /*5ab0*/  BSYNC B0 ;  /* 0x0000000000007941 */ /* 0x000fea0003800000 */
.L_x_87:
[----:B------:R-:W-:Y:S01]  /*5ac0*/  ISETP.NE.AND P1, PT, R108, RZ, PT ;  /* 0x000000ff6c00720c */ /* 0x000fe20003f25270 */
[----:B------:R-:W-:Y:S04]  /*5ad0*/  UIADD3 UR5, UPT, UPT, UR56, 0x1, URZ ;  /* 0x0000000138057890 */ /* 0x000fe8000fffe0ff */
[----:B------:R-:W-:Y:S04]  /*5ae0*/  UISETP.NE.AND UP0, UPT, UR5, 0x3, UPT ;  /* 0x000000030500788c */ /* 0x000fe8000bf05270 */
[----:B------:R-:W-:Y:S02]  /*5af0*/  USEL UR4, URZ, 0x1, UP0 ;  /* 0x00000001ff047887 */ /* 0x000fe40008000000 */
[----:B------:R-:W-:Y:S02]  /*5b00*/  USEL UR5, UR5, URZ, UP0 ;  /* 0x000000ff05057287 */ /* 0x000fe40008000000 */
[----:B------:R3:W1:Y:S02]  /*5b10*/  @P1 LDS.128 R56, [R67] ;  /* 0x0000000043381984 */ /* 0x0006640000000c00 */
[----:B------:R-:W-:Y:S02]  /*5b20*/  LOP3.LUT R107, R107, UR4, RZ, 0x3c, !PT ;  /* 0x000000046b6b7c12 */ /* 0x000fe4000f8e3cff */
[----:B------:R3:W1:Y:S01]  /*5b30*/  @P1 LDS.128 R60, [R66+0x10] ;  /* 0x00001000423c1984 */ /* 0x0006620000000c00 */
[----:B------:R-:W-:Y:S03]  /*5b40*/  IMAD.U32 R74, RZ, RZ, UR5 ;  /* 0x00000005ff4a7e24 */ /* 0x000fe6000f8e00ff */
[----:B------:R3:W1:Y:S04]  /*5b50*/  @P1 LDS.128 R68, [R65+0x20] ;  /* 0x0000200041441984 */ /* 0x0006680000000c00 */
[----:B------:R3:W1:Y:S02]  /*5b60*/  @P1 LDS.128 R76, [R64+0x10] ;  /* 0x00001000404c1984 */ /* 0x0006640000000c00 */
.L_x_86:
[----:B------:R-:W-:Y:S05]  /*5b70*/  BSYNC B1 ;  /* 0x0000000000017941 */ /* 0x000fea0003800000 */
.L_x_85:
[----:B-1----:R-:W-:Y:S04]  /*5b80*/  SHF.R.U32.HI R0, RZ, 0x15, R48 ;  /* 0x00000015ff007819 */ /* 0x002fe80000011630 */
[----:B------:R-:W-:Y:S01]  /*5b90*/  LOP3.LUT P1, RZ, R0, 0x3, R92, 0x48, !PT ;  /* 0x0000000300ff7812 */ /* 0x000fe2000782485c */
[----:B------:R-:W-:Y:S01]  /*5ba0*/  @!UPT UIADD3 URZ, UPT, UPT, URZ, URZ, URZ ;  /* 0x000000fffffff290 */ /* 0x000fe2000fffe0ff */
[----:B----4-:R-:W-:Y:S11]  /*5bb0*/  @P0 BRA `(.L_x_90) ;  /* 0x0000000000080947 */ /* 0x010ff60003800000 */
[----:B------:R-:W1:Y:S02]  /*5bc0*/  SYNCS.PHASECHK.TRANS64.TRYWAIT P0, [R73+URZ+0x90], R2 ;  /* 0x00009002490075a7 */ /* 0x000e6400080011ff */
[----:B-1----:R-:W-:Y:S05]  /*5bd0*/  @!P0 BRA `(.L_x_91) ;  /* 0x0000002000f88947 */ /* 0x002fea0003800000 */
.L_x_90:
[----:B------:R-:W-:Y:S05]  /*5be0*/  @!P1 BRA `(.L_x_92) ;  /* 0x0000000000409947 */ /* 0x000fea0003800000 */
[----:B------:R-:W4:Y:S01]  /*5bf0*/  LDCU.64 UR8, c[0x4][0x70] ;  /* 0x01000e00ff0877ac */ /* 0x000f220008000a00 */
[----:B------:R-:W-:Y:S01]  /*5c00*/  MOV R3, 0x0 ;  /* 0x0000000000037802 */ /* 0x000fe20000000f00 */
[----:B------:R-:W-:Y:S02]  /*5c10*/  HFMA2 R12, -RZ, RZ, 0, 5.9604644775390625e-08 ;  /* 0x00000001ff0c7431 */ /* 0x000fe400000001ff */
[----:B------:R-:W-:Y:S02]  /*5c20*/  IMAD.MOV.U32 R8, RZ, RZ, 0x192 ;  /* 0x00000192ff087424 */ /* 0x000fe400078e00ff */
[----:B------:R-:W-:Y:S01]  /*5c30*/  IMAD.MOV.U32 R13, RZ, RZ, RZ ;  /* 0x000000ffff0d7224 */ /* 0x000fe200078e00ff */
[----:B------:R-:W5:Y:S01]  /*5c40*/  LDCU.64 UR6, c[0x4][0x78] ;  /* 0x01000f00ff0677ac */ /* 0x000f620008000a00 */
[----:B-1----:R-:W1:Y:S01]  /*5c50*/  LDC.64 R2, c[0x4][R3] ;  /* 0x0100000003027b82 */ /* 0x002e620000000a00 */
[----:B------:R-:W2:Y:S01]  /*5c60*/  LDCU.64 UR4, c[0x4][0x10] ;  /* 0x01000200ff0477ac */ /* 0x000ea20008000a00 */
[----:B----4-:R-:W-:Y:S01]  /*5c70*/  MOV R5, UR9 ;  /* 0x0000000900057c02 */ /* 0x010fe20008000f00 */
[----:B------:R-:W-:Y:S01]  /*5c80*/  IMAD.U32 R4, RZ, RZ, UR8 ;  /* 0x00000008ff047e24 */ /* 0x000fe2000f8e00ff */
[----:B-----5:R-:W-:Y:S01]  /*5c90*/  MOV R7, UR7 ;  /* 0x0000000700077c02 */ /* 0x020fe20008000f00 */
[----:B------:R-:W-:Y:S01]  /*5ca0*/  IMAD.U32 R6, RZ, RZ, UR6 ;  /* 0x00000006ff067e24 */ /* 0x000fe2000f8e00ff */
[----:B--2---:R-:W-:Y:S01]  /*5cb0*/  MOV R11, UR5 ;  /* 0x00000005000b7c02 */ /* 0x004fe20008000f00 */
[----:B------:R-:W-:Y:S02]  /*5cc0*/  IMAD.U32 R10, RZ, RZ, UR4 ;  /* 0x00000004ff0a7e24 */ /* 0x000fe4000f8e00ff */
[----:B------:R-:W-:Y:S07]  /*5cd0*/  LEPC R20, `(.L_x_92) ;  /* 0x000000001014794e */ /* 0x000fee0000000000 */
[----:B-1-3--:R-:W-:Y:S05]  /*5ce0*/  CALL.ABS.NOINC R2 ;  /* 0x0000000002007343 */ /* 0x00afea0003c00000 */
.L_x_92:
[----:B------:R-:W-:Y:S05]  /*5cf0*/  WARPSYNC.ALL ;  /* 0x0000000000007948 */ /* 0x000fea0003800000 */
[----:B------:R-:W-:Y:S01]  /*5d00*/  R2UR UR4, R48 ;  /* 0x00000000300472ca */ /* 0x000fe200000e0000 */
[--C-:B------:R-:W-:Y:S01]  /*5d10*/  HADD2.F32 R50, -RZ, R56.reuse.H0_H0 ;  /* 0x20000038ff327230 */ /* 0x100fe20000004100 */
[----:B------:R-:W-:Y:S01]  /*5d20*/  ISETP.NE.AND P0, PT, R100, RZ, PT ;  /* 0x000000ff6400720c */ /* 0x000fe20003f05270 */
[----:B------:R-:W-:Y:S01]  /*5d30*/  HADD2.F32 R51, -RZ, R56.H1_H1 ;  /* 0x30000038ff337230 */ /* 0x000fe20000004100 */
[----:B------:R-:W-:Y:S01]  /*5d40*/  BSSY.RECONVERGENT B0, `(.L_x_93) ;  /* 0x0000083000007945 */ /* 0x000fe20003800200 */
[--C-:B------:R-:W-:Y:S08]  /*5d50*/  HADD2.F32 R52, -RZ, R57.reuse.H0_H0 ;  /* 0x20000039ff347230 */ /* 0x100ff00000004100 */
[----:B------:R-:W2:Y:S02]  /*5d60*/  LDTM.x32 R4, tmem[UR4] ;  /* 0x00000004000479ee */ /* 0x000ea400082c0000 */
[C---:B--2---:R-:W-:Y:S01]  /*5d70*/  FMUL R0, R47.reuse, R4 ;  /* 0x000000042f007220 */ /* 0x044fe20000400000 */
[C---:B-1----:R-:W-:Y:S01]  /*5d80*/  FMUL R2, R47.reuse, R5 ;  /* 0x000000052f027220 */ /* 0x042fe20000400000 */
[C---:B------:R-:W-:Y:S01]  /*5d90*/  FMUL R4, R47.reuse, R8 ;  /* 0x000000082f047220 */ /* 0x040fe20000400000 */
[----:B------:R-:W-:Y:S01]  /*5da0*/  FMUL R3, R47, R6 ;  /* 0x000000062f037220 */ /* 0x000fe20000400000 */
[C---:B------:R-:W-:Y:S01]  /*5db0*/  FFMA R0, R49.reuse, R50, R0 ;  /* 0x0000003231007223 */ /* 0x040fe20000000000 */
[----:B------:R-:W-:Y:S01]  /*5dc0*/  FFMA R2, R49, R51, R2 ;  /* 0x0000003331027223 */ /* 0x000fe20000000002 */
[C---:B------:R-:W-:Y:S01]  /*5dd0*/  FMUL R5, R47.reuse, R9 ;  /* 0x000000092f057220 */ /* 0x040fe20000400000 */
        /* <DEDUP_REMOVED lines=16> */
[----:B------:R-:W-:Y:S02]  /*5ee0*/  HADD2.F32 R32, -RZ, R57.H1_H1 ;  /* 0x30000039ff207230 */ /* 0x000fe40000004100 */
[C---:B------:R-:W-:Y:S01]  /*5ef0*/  FMUL R26, R47.reuse, R30 ;  /* 0x0000001e2f1a7220 */ /* 0x040fe20000400000 */
[----:B------:R-:W-:Y:S01]  /*5f00*/  FMUL R29, R47, R33 ;  /* 0x000000212f1d7220 */ /* 0x000fe20000400000 */
[--C-:B------:R-:W-:Y:S02]  /*5f10*/  HADD2.F32 R33, -RZ, R58.reuse.H0_H0 ;  /* 0x2000003aff217230 */ /* 0x100fe40000004100 */
[----:B------:R-:W-:Y:S01]  /*5f20*/  FFMA R3, R49, R52, R3 ;  /* 0x0000003431037223 */ /* 0x000fe20000000003 */
[C---:B------:R-:W-:Y:S01]  /*5f30*/  FMUL R7, R47.reuse, R7 ;  /* 0x000000072f077220 */ /* 0x040fe20000400000 */
[----:B------:R-:W-:Y:S01]  /*5f40*/  FMUL R30, R47, R34 ;  /* 0x000000222f1e7220 */ /* 0x000fe20000400000 */
[----:B------:R-:W-:Y:S01]  /*5f50*/  HADD2.F32 R34, -RZ, R58.H1_H1 ;  /* 0x3000003aff227230 */ /* 0x000fe20000004100 */
[----:B------:R-:W-:Y:S01]  /*5f60*/  F2FP.F16.F32.PACK_AB R52, R2, R0 ;  /* 0x000000000234723e */ /* 0x000fe200000000ff */
[--C-:B------:R-:W-:Y:S02]  /*5f70*/  HADD2.F32 R0, -RZ, R59.reuse.H0_H0 ;  /* 0x2000003bff007230 */ /* 0x100fe40000004100 */
[C---:B------:R-:W-:Y:S01]  /*5f80*/  FFMA R7, R49.reuse, R32, R7 ;  /* 0x0000002031077223 */ /* 0x040fe20000000007 */
[----:B------:R-:W-:Y:S02]  /*5f90*/  HADD2.F32 R2, -RZ, R59.H1_H1 ;  /* 0x3000003bff027230 */ /* 0x000fe40000004100 */
[C---:B------:R-:W-:Y:S01]  /*5fa0*/  FFMA R4, R49.reuse, R33, R4 ;  /* 0x0000002131047223 */ /* 0x040fe20000000004 */
[C---:B------:R-:W-:Y:S01]  /*5fb0*/  FFMA R5, R49.reuse, R34, R5 ;  /* 0x0000002231057223 */ /* 0x040fe20000000005 */
[----:B------:R-:W-:Y:S01]  /*5fc0*/  FFMA R6, R49, R0, R6 ;  /* 0x0000000031067223 */ /* 0x000fe20000000006 */
[--C-:B------:R-:W-:Y:S02]  /*5fd0*/  HADD2.F32 R0, -RZ, R60.reuse.H0_H0 ;  /* 0x2000003cff007230 */ /* 0x100fe40000004100 */
[----:B------:R-:W-:Y:S01]  /*5fe0*/  FMUL R11, R47, R11 ;  /* 0x0000000b2f0b7220 */ /* 0x000fe20000400000 */
[----:B------:R-:W-:Y:S01]  /*5ff0*/  F2FP.F16.F32.PACK_AB R53, R7, R3 ;  /* 0x000000030735723e */ /* 0x000fe200000000ff */
[--C-:B------:R-:W-:Y:S02]  /*6000*/  HADD2.F32 R3, -RZ, R61.reuse.H0_H0 ;  /* 0x2000003dff037230 */ /* 0x100fe40000004100 */
[----:B------:R-:W-:Y:S01]  /*6010*/  FMUL R15, R47, R15 ;  /* 0x0000000f2f0f7220 */ /* 0x000fe20000400000 */
[C---:B------:R-:W-:Y:S01]  /*6020*/  FFMA R11, R49.reuse, R2, R11 ;  /* 0x00000002310b7223 */ /* 0x040fe2000000000b */
[----:B------:R-:W-:Y:S02]  /*6030*/  HADD2.F32 R2, -RZ, R60.H1_H1 ;  /* 0x3000003cff027230 */ /* 0x000fe40000004100 */
[----:B------:R-:W-:Y:S01]  /*6040*/  FFMA R8, R49, R0, R8 ;  /* 0x0000000031087223 */ /* 0x000fe20000000008 */
[----:B------:R-:W-:Y:S02]  /*6050*/  HADD2.F32 R0, -RZ, R61.H1_H1 ;  /* 0x3000003dff007230 */ /* 0x000fe40000004100 */
[C---:B------:R-:W-:Y:S01]  /*6060*/  FMUL R19, R47.reuse, R19 ;  /* 0x000000132f137220 */ /* 0x040fe20000400000 */
[----:B------:R-:W-:Y:S01]  /*6070*/  FMUL R23, R47, R23 ;  /* 0x000000172f177220 */ /* 0x000fe20000400000 */
[C---:B------:R-:W-:Y:S01]  /*6080*/  FFMA R9, R49.reuse, R2, R9 ;  /* 0x0000000231097223 */ /* 0x040fe20000000009 */
[C---:B------:R-:W-:Y:S01]  /*6090*/  FFMA R10, R49.reuse, R3, R10 ;  /* 0x00000003310a7223 */ /* 0x040fe2000000000a */
[----:B------:R-:W-:Y:S01]  /*60a0*/  FFMA R15, R49, R0, R15 ;  /* 0x00000000310f7223 */ /* 0x000fe2000000000f */
[--C-:B------:R-:W-:Y:S02]  /*60b0*/  HADD2.F32 R2, -RZ, R62.reuse.H0_H0 ;  /* 0x2000003eff027230 */ /* 0x100fe40000004100 */
[----:B------:R-:W-:Y:S01]  /*60c0*/  FMUL R27, R47, R27 ;  /* 0x0000001b2f1b7220 */ /* 0x000fe20000400000 */
[----:B------:R-:W-:Y:S01]  /*60d0*/  HADD2.F32 R0, -RZ, R62.H1_H1 ;  /* 0x3000003eff007230 */ /* 0x000fe20000004100 */
[----:B------:R-:W-:Y:S01]  /*60e0*/  F2FP.F16.F32.PACK_AB R54, R5, R4 ;  /* 0x000000040536723e */ /* 0x000fe200000000ff */
[--C-:B------:R-:W-:Y:S02]  /*60f0*/  HADD2.F32 R3, -RZ, R63.reuse.H0_H0 ;  /* 0x2000003fff037230 */ /* 0x100fe40000004100 */
[C---:B------:R-:W-:Y:S01]  /*6100*/  FFMA R12, R49.reuse, R2, R12 ;  /* 0x00000002310c7223 */ /* 0x040fe2000000000c */
[--C-:B------:R-:W-:Y:S02]  /*6110*/  HADD2.F32 R2, -RZ, R68.reuse.H0_H0 ;  /* 0x20000044ff027230 */ /* 0x100fe40000004100 */
[C---:B------:R-:W-:Y:S01]  /*6120*/  FFMA R13, R49.reuse, R0, R13 ;  /* 0x00000000310d7223 */ /* 0x040fe2000000000d */
[----:B------:R-:W-:Y:S02]  /*6130*/  HADD2.F32 R0, -RZ, R63.H1_H1 ;  /* 0x3000003fff007230 */ /* 0x000fe40000004100 */
[----:B------:R-:W-:Y:S01]  /*6140*/  FFMA R14, R49, R3, R14 ;  /* 0x00000003310e7223 */ /* 0x000fe2000000000e */
[----:B------:R-:W-:Y:S01]  /*6150*/  HADD2.F32 R3, -RZ, R68.H1_H1 ;  /* 0x30000044ff037230 */ /* 0x000fe20000004100 */
[----:B------:R-:W-:Y:S01]  /*6160*/  F2FP.F16.F32.PACK_AB R55, R11, R6 ;  /* 0x000000060b37723e */ /* 0x000fe200000000ff */
[----:B------:R-:W-:Y:S01]  /*6170*/  FMUL R31, R47, R31 ;  /* 0x0000001f2f1f7220 */ /* 0x000fe20000400000 */
[C---:B------:R-:W-:Y:S01]  /*6180*/  FFMA R19, R49.reuse, R0, R19 ;  /* 0x0000000031137223 */ /* 0x040fe20000000013 */
[--C-:B------:R-:W-:Y:S02]  /*6190*/  HADD2.F32 R0, -RZ, R69.reuse.H0_H0 ;  /* 0x20000045ff007230 */ /* 0x100fe40000004100 */
[C---:B------:R-:W-:Y:S01]  /*61a0*/  FFMA R16, R49.reuse, R2, R16 ;  /* 0x0000000231107223 */ /* 0x040fe20000000010 */
[----:B------:R1:W-:Y:S01]  /*61b0*/  STS.128 [R67], R52 ;  /* 0x0000003443007388 */ /* 0x0003e20000000c00 */
[C---:B------:R-:W-:Y:S01]  /*61c0*/  FFMA R17, R49.reuse, R3, R17 ;  /* 0x0000000331117223 */ /* 0x040fe20000000011 */
[----:B------:R-:W-:Y:S02]  /*61d0*/  HADD2.F32 R2, -RZ, R69.H1_H1 ;  /* 0x30000045ff027230 */ /* 0x000fe40000004100 */
[----:B------:R-:W-:Y:S01]  /*61e0*/  FFMA R18, R49, R0, R18 ;  /* 0x0000000031127223 */ /* 0x000fe20000000012 */
[--C-:B------:R-:W-:Y:S01]  /*61f0*/  HADD2.F32 R0, -RZ, R70.reuse.H0_H0 ;  /* 0x20000046ff007230 */ /* 0x100fe20000004100 */
[----:B------:R-:W-:Y:S01]  /*6200*/  F2FP.F16.F32.PACK_AB R8, R9, R8 ;  /* 0x000000080908723e */ /* 0x000fe200000000ff */
[--C-:B------:R-:W-:Y:S02]  /*6210*/  HADD2.F32 R3, -RZ, R71.reuse.H0_H0 ;  /* 0x20000047ff037230 */ /* 0x100fe40000004100 */
[C---:B------:R-:W-:Y:S01]  /*6220*/  FFMA R23, R49.reuse, R2, R23 ;  /* 0x0000000231177223 */ /* 0x040fe20000000017 */
[----:B------:R-:W-:Y:S02]  /*6230*/  HADD2.F32 R2, -RZ, R70.H1_H1 ;  /* 0x30000046ff027230 */ /* 0x000fe40000004100 */
[----:B------:R-:W-:Y:S01]  /*6240*/  FFMA R20, R49, R0, R20 ;  /* 0x0000000031147223 */ /* 0x000fe20000000014 */
[----:B------:R-:W-:Y:S01]  /*6250*/  HADD2.F32 R0, -RZ, R71.H1_H1 ;  /* 0x30000047ff007230 */ /* 0x000fe20000004100 */
[----:B------:R-:W-:Y:S01]  /*6260*/  F2FP.F16.F32.PACK_AB R9, R15, R10 ;  /* 0x0000000a0f09723e */ /* 0x000fe200000000ff */
[----:B------:R-:W-:Y:S02]  /*6270*/  HADD2.F32 R4, -RZ, R79.H0_H0 ;  /* 0x2000004fff047230 */ /* 0x000fe40000004100 */
[C---:B------:R-:W-:Y:S01]  /*6280*/  FFMA R21, R49.reuse, R2, R21 ;  /* 0x0000000231157223 */ /* 0x040fe20000000015 */
[C---:B------:R-:W-:Y:S01]  /*6290*/  FFMA R22, R49.reuse, R3, R22 ;  /* 0x0000000331167223 */ /* 0x040fe20000000016 */
[----:B------:R-:W-:Y:S01]  /*62a0*/  FFMA R27, R49, R0, R27 ;  /* 0x00000000311b7223 */ /* 0x000fe2000000001b */
[--C-:B------:R-:W-:Y:S01]  /*62b0*/  HADD2.F32 R2, -RZ, R76.reuse.H0_H0 ;  /* 0x2000004cff027230 */ /* 0x100fe20000004100 */
[----:B------:R-:W-:Y:S01]  /*62c0*/  F2FP.F16.F32.PACK_AB R10, R13, R12 ;  /* 0x0000000c0d0a723e */ /* 0x000fe200000000ff */
[----:B------:R-:W-:Y:S01]  /*62d0*/  HADD2.F32 R0, -RZ, R76.H1_H1 ;  /* 0x3000004cff007230 */ /* 0x000fe20000004100 */
[----:B------:R-:W-:Y:S01]  /*62e0*/  F2FP.F16.F32.PACK_AB R11, R19, R14 ;  /* 0x0000000e130b723e */ /* 0x000fe200000000ff */
[--C-:B------:R-:W-:Y:S02]  /*62f0*/  HADD2.F32 R3, -RZ, R77.reuse.H0_H0 ;  /* 0x2000004dff037230 */ /* 0x100fe40000004100 */
[C---:B------:R-:W-:Y:S01]  /*6300*/  FFMA R24, R49.reuse, R2, R24 ;  /* 0x0000000231187223 */ /* 0x040fe20000000018 */
[--C-:B------:R-:W-:Y:S02]  /*6310*/  HADD2.F32 R2, -RZ, R78.reuse.H0_H0 ;  /* 0x2000004eff027230 */ /* 0x100fe40000004100 */
[C---:B------:R-:W-:Y:S01]  /*6320*/  FFMA R25, R49.reuse, R0, R25 ;  /* 0x0000000031197223 */ /* 0x040fe20000000019 */
[----:B------:R1:W-:Y:S01]  /*6330*/  STS.128 [R66+0x10], R8 ;  /* 0x0000100842007388 */ /* 0x0003e20000000c00 */
[----:B------:R-:W-:Y:S02]  /*6340*/  HADD2.F32 R0, -RZ, R77.H1_H1 ;  /* 0x3000004dff007230 */ /* 0x000fe40000004100 */
[----:B------:R-:W-:Y:S01]  /*6350*/  FFMA R26, R49, R3, R26 ;  /* 0x00000003311a7223 */ /* 0x000fe2000000001a */
[----:B------:R-:W-:Y:S01]  /*6360*/  HADD2.F32 R3, -RZ, R78.H1_H1 ;  /* 0x3000004eff037230 */ /* 0x000fe20000004100 */
[----:B------:R-:W-:Y:S01]  /*6370*/  F2FP.F16.F32.PACK_AB R16, R17, R16 ;  /* 0x000000101110723e */ /* 0x000fe200000000ff */
[----:B------:R-:W-:Y:S01]  /*6380*/  HADD2.F32 R5, -RZ, R79.H1_H1 ;  /* 0x3000004fff057230 */ /* 0x000fe20000004100 */
[----:B------:R-:W-:Y:S01]  /*6390*/  F2FP.F16.F32.PACK_AB R17, R23, R18 ;  /* 0x000000121711723e */ /* 0x000fe200000000ff */
[----:B------:R-:W-:Y:S01]  /*63a0*/  FFMA R31, R49, R0, R31 ;  /* 0x00000000311f7223 */ /* 0x000fe2000000001f */
[----:B------:R-:W-:Y:S01]  /*63b0*/  FMUL R35, R47, R35 ;  /* 0x000000232f237220 */ /* 0x000fe20000400000 */
[----:B------:R-:W-:Y:S01]  /*63c0*/  F2FP.F16.F32.PACK_AB R18, R21, R20 ;  /* 0x000000141512723e */ /* 0x000fe200000000ff */
[----:B------:R-:W-:Y:S01]  /*63d0*/  FFMA R28, R49, R2, R28 ;  /* 0x00000002311c7223 */ /* 0x000fe2000000001c */
[----:B------:R-:W-:Y:S01]  /*63e0*/  F2FP.F16.F32.PACK_AB R19, R27, R22 ;  /* 0x000000161b13723e */ /* 0x000fe200000000ff */
[C---:B------:R-:W-:Y:S01]  /*63f0*/  FFMA R29, R49.reuse, R3, R29 ;  /* 0x00000003311d7223 */ /* 0x040fe2000000001d */
[C---:B------:R-:W-:Y:S01]  /*6400*/  FFMA R30, R49.reuse, R4, R30 ;  /* 0x00000004311e7223 */ /* 0x040fe2000000001e */
[----:B------:R-:W-:Y:S01]  /*6410*/  FFMA R35, R49, R5, R35 ;  /* 0x0000000531237223 */ /* 0x000fe20000000023 */
[----:B------:R-:W-:Y:S01]  /*6420*/  F2FP.F16.F32.PACK_AB R24, R25, R24 ;  /* 0x000000181918723e */ /* 0x000fe200000000ff */
[----:B------:R1:W-:Y:S01]  /*6430*/  STS.128 [R65+0x20], R16 ;  /* 0x0000201041007388 */ /* 0x0003e20000000c00 */
[----:B------:R-:W-:Y:S02]  /*6440*/  F2FP.F16.F32.PACK_AB R25, R31, R26 ;  /* 0x0000001a1f19723e */ /* 0x000fe400000000ff */
[----:B------:R-:W-:Y:S02]  /*6450*/  F2FP.F16.F32.PACK_AB R26, R29, R28 ;  /* 0x0000001c1d1a723e */ /* 0x000fe400000000ff */
[----:B------:R-:W-:Y:S05]  /*6460*/  F2FP.F16.F32.PACK_AB R27, R35, R30 ;  /* 0x0000001e231b723e */ /* 0x000fea00000000ff */
[----:B------:R1:W-:Y:S01]  /*6470*/  STS.128 [R64+0x10], R24 ;  /* 0x0000101840007388 */ /* 0x0003e20000000c00 */
[----:B------:R-:W-:Y:S01]  /*6480*/  @!PT LDS RZ, [RZ] ;  /* 0x00000000fffff984 */ /* 0x000fe20000000800 */
[----:B------:R-:W-:Y:S01]  /*6490*/  @!PT LDS RZ, [RZ] ;  /* 0x00000000fffff984 */ /* 0x000fe20000000800 */
[----:B------:R-:W-:Y:S01]  /*64a0*/  @!PT LDS RZ, [RZ] ;  /* 0x00000000fffff984 */ /* 0x000fe20000000800 */
[----:B------:R-:W-:Y:S01]  /*64b0*/  @!PT LDS RZ, [RZ] ;  /* 0x00000000fffff984 */ /* 0x000fe20000000800 */
[----:B------:R2:W-:Y:S07]  /*64c0*/  MEMBAR.ALL.CTA ;  /* 0x0000000000007992 */ /* 0x0005ee0000008000 */
[----:B--2---:R-:W2:Y:S02]  /*64d0*/  FENCE.VIEW.ASYNC.S ;  /* 0x00000000000073c6 */ /* 0x004ea40000000000 */
[----:B--2---:R-:W-:Y:S06]  /*64e0*/  BAR.SYNC.DEFER_BLOCKING 0x1, 0x80 ;  /* 0x0042000000007b1d */ /* 0x004fec0000010000 */
[----:B------:R-:W-:Y:S05]  /*64f0*/  @P0 BRA `(.L_x_94) ;  /* 0x00000000001c0947 */ /* 0x000fea0003800000 */
[----:B------:R-:W-:Y:S01]  /*6500*/  R2UR UR4, R72 ;  /* 0x00000000480472ca */ /* 0x000fe200000e0000 */
[----:B------:R-:W-:Y:S01]  /*6510*/  UIADD3 UR6, UP0, UPT, UR54, 0x680, URZ ;  /* 0x0000068036067890 */ /* 0x000fe2000ff1e0ff */
[----:B------:R-:W-:Y:S03]  /*6520*/  UMOV UR43, UR36 ;  /* 0x00000024002b7c82 */ /* 0x000fe60008000000 */
[----:B------:R-:W-:Y:S08]  /*6530*/  UIADD3.X UR7, UPT, UPT, URZ, UR55, URZ, UP0, !UPT ;  /* 0x00000037ff077290 */ /* 0x000ff000087fe4ff */
[----:B------:R-:W-:Y:S09]  /*6540*/  UIADD3 UR40, UPT, UPT, UR48, 0x200, UR4 ;  /* 0x0000020030287890 */ /* 0x000ff2000fffe004 */
[----:B------:R2:W-:Y:S02]  /*6550*/  UTMASTG.3D [UR40], [UR6] ;  /* 0x00000028060073b5 */ /* 0x0005e40008010000 */
[----:B--2---:R0:W-:Y:S02]  /*6560*/  UTMACMDFLUSH ;  /* 0x00000000000079b7 */ /* 0x0041e40000000000 */
.L_x_94:
[----:B------:R-:W-:Y:S05]  /*6570*/  BSYNC.RECONVERGENT B0 ;  /* 0x0000000000007941 */ /* 0x000fea0003800200 */
.L_x_93:
[----:B------:R-:W-:Y:S01]  /*6580*/  UIADD3 UR40, UPT, UPT, UR56, 0x1, URZ ;  /* 0x0000000138287890 */ /* 0x000fe2000fffe0ff */
[----:B------:R-:W-:Y:S03]  /*6590*/  BSSY.RECONVERGENT B0, `(.L_x_95) ;  /* 0x0000005000007945 */ /* 0x000fe60003800200 */
[----:B------:R-:W-:Y:S04]  /*65a0*/  UISETP.NE.AND UP0, UPT, UR40, 0x3, UPT ;  /* 0x000000032800788c */ /* 0x000fe8000bf05270 */
[----:B------:R-:W-:Y:S01]  /*65b0*/  USEL UR43, UR40, URZ, UP0 ;  /* 0x000000ff282b7287 */ /* 0x000fe20008000000 */
[----:B------:R-:W-:Y:S11]  /*65c0*/  @P0 BRA `(.L_x_96) ;  /* 0x0000000000040947 */ /* 0x000ff60003800000 */
[----:B------:R-:W-:Y:S04]  /*65d0*/  DEPBAR.LE SB0, 0x1 ;  /* 0x000080400000791a */ /* 0x000fe80000000000 */
.L_x_96:
[----:B------:R-:W-:Y:S05]  /*65e0*/  BSYNC.RECONVERGENT B0 ;  /* 0x0000000000007941 */ /* 0x000fea0003800200 */
.L_x_95:
[----:B------:R-:W-:Y:S01]  /*65f0*/  BAR.SYNC.DEFER_BLOCKING 0x1, 0x80 ;  /* 0x0042000000007b1d */ /* 0x000fe20000010000 */
[----:B------:R-:W-:Y:S01]  /*6600*/  ISETP.NE.AND P1, PT, R104, RZ, PT ;  /* 0x000000ff6800720c */ /* 0x000fe20003f25270 */
[----:B------:R-:W-:Y:S01]  /*6610*/  UISETP.NE.AND UP0, UPT, UR50, URZ, UPT ;  /* 0x000000ff3200728c */ /* 0x000fe2000bf05270 */
[----:B------:R-:W-:Y:S11]  /*6620*/  LEA R2, R74, UR48, 0x3 ;  /* 0x000000304a027c11 */ /* 0x000ff6000f8e18ff */
[----:B------:R-:W-:Y:S01]  /*6630*/  @P1 SHF.L.U32 R3, R107, 0x1f, RZ ;  /* 0x0000001f6b031819 */ /* 0x000fe200000006ff */
[----:B------:R-:W-:Y:S06]  /*6640*/  BRA.U !UP0, `(.L_x_97) ;  /* 0x0000000108247547 */ /* 0x000fec000b800000 */
[----:B------:R-:W-:Y:S01]  /*6650*/  IMAD.U32 R4, RZ, RZ, UR49 ;  /* 0x00000031ff047e24 */ /* 0x000fe2000f8e00ff */
[----:B------:R-:W-:Y:S01]  /*6660*/  MOV R0, UR37 ;  /* 0x0000002500007c02 */ /* 0x000fe20008000f00 */
[----:B------:R-:W-:Y:S03]  /*6670*/  UIADD3 UR49, UPT, UPT, UR49, 0x1, URZ ;  /* 0x0000000131317890 */ /* 0x000fe6000fffe0ff */
[----:B------:R-:W-:Y:S01]  /*6680*/  @P1 LEA R4, R4, UR48, 0x3 ;  /* 0x0000003004041c11 */ /* 0x000fe2000f8e18ff */
[----:B------:R-:W-:Y:S04]  /*6690*/  UISETP.NE.AND UP0, UPT, UR49, 0x3, UPT ;  /* 0x000000033100788c */ /* 0x000fe8000bf05270 */
[----:B------:R-:W-:Y:S01]  /*66a0*/  @P1 VIADD R4, R4, 0x48 ;  /* 0x0000004804041836 */ /* 0x000fe20000000000 */
[----:B------:R-:W-:Y:S04]  /*66b0*/  USEL UR49, UR49, URZ, UP0 ;  /* 0x000000ff31317287 */ /* 0x000fe80008000000 */
[----:B------:R-:W-:Y:S04]  /*66c0*/  @P1 PRMT R0, R0, 0x654, R4 ;  /* 0x0000065400001816 */ /* 0x000fe80000000004 */
[----:B------:R2:W-:Y:S04]  /*66d0*/  @P1 SYNCS.ARRIVE.TRANS64.RED.A1T0 RZ, [R0+URZ], RZ ;  /* 0x000000ff00ff19a7 */ /* 0x0005e800081004ff */
.L_x_97:
[----:B------:R-:W4:Y:S01]  /*66e0*/  @P1 SYNCS.PHASECHK.TRANS64.TRYWAIT P0, [R2+URZ+0x30], R3 ;  /* 0x00003003020015a7 */ /* 0x000f2200080011ff */
[----:B------:R-:W-:Y:S01]  /*66f0*/  BSSY B1, `(.L_x_98) ;  /* 0x0000015000017945 */ /* 0x000fe20003800000 */
[----:B----4-:R-:W-:Y:S03]  /*6700*/  @P1 SEL R75, RZ, 0x1, !P0 ;  /* 0x00000001ff4b1807 */ /* 0x010fe60004000000 */
[----:B------:R-:W-:Y:S05]  /*6710*/  @!P1 BRA `(.L_x_99) ;  /* 0x0000000000489947 */ /* 0x000fea0003800000 */
[----:B------:R-:W-:Y:S01]  /*6720*/  ISETP.NE.AND P1, PT, R108, RZ, PT ;  /* 0x000000ff6c00720c */ /* 0x000fe20003f25270 */
[----:B------:R-:W-:Y:S01]  /*6730*/  BSSY B0, `(.L_x_100) ;  /* 0x000000a000007945 */ /* 0x000fe20003800000 */
[----:B------:R-:W-:Y:S11]  /*6740*/  ISETP.NE.AND P0, PT, R75, RZ, PT ;  /* 0x000000ff4b00720c */ /* 0x000ff60003f05270 */
[----:B------:R-:W-:Y:S04]  /*6750*/  @P1 IMAD R74, R74, 0x2000, R99 ;  /* 0x000020004a4a1824 */ /* 0x000fe800078e0263 */
[----:B------:R-:W-:Y:S01]  /*6760*/  @P1 IMAD.IADD R4, R106, 0x1, R74 ;  /* 0x000000016a041824 */ /* 0x000fe200078e024a */
[----:B------:R-:W-:Y:S03]  /*6770*/  @P1 IADD3 R3, PT, PT, R105, R74, RZ ;  /* 0x0000004a69031210 */ /* 0x000fe60007ffe0ff */
[----:B--2---:R-:W-:Y:S01]  /*6780*/  @P1 IMAD.IADD R0, R98, 0x1, R4 ;  /* 0x0000000162001824 */ /* 0x004fe200078e0204 */
[----:B------:R-:W-:Y:S06]  /*6790*/  @P0 BRA `(.L_x_101) ;  /* 0x00000000000c0947 */ /* 0x000fec0003800000 */
[----:B------:R-:W-:Y:S04]  /*67a0*/  SHF.L.U32 R107, R107, 0x1f, RZ ;  /* 0x0000001f6b6b7819 */ /* 0x000fe800000006ff */
[----:B------:R-:W2:Y:S02]  /*67b0*/  SYNCS.PHASECHK.TRANS64.TRYWAIT P0, [R2+URZ+0x30], R107 ;  /* 0x0000306b020075a7 */ /* 0x000ea400080011ff */
[----:B--2---:R-:W-:Y:S05]  /*67c0*/  @!P0 BRA `(.L_x_102) ;  /* 0x0000001800108947 */ /* 0x004fea0003800000 */
.L_x_101:
[----:B------:R-:W-:Y:S05]  /*67d0*/  BSYNC B0 ;  /* 0x0000000000007941 */ /* 0x000fea0003800000 */
.L_x_100:
[----:B------:R-:W-:Y:S11]  /*67e0*/  ISETP.NE.AND P0, PT, R108, RZ, PT ;  /* 0x000000ff6c00720c */ /* 0x000ff60003f05270 */
[----:B------:R-:W-:Y:S02]  /*67f0*/  @!UPT UIADD3 URZ, UPT, UPT, URZ, URZ, URZ ;  /* 0x000000fffffff290 */ /* 0x000fe4000fffe0ff */
[----:B------:R4:W1:Y:S04]  /*6800*/  @P0 LDS.128 R56, [R74] ;  /* 0x000000004a380984 */ /* 0x0008680000000c00 */
[----:B------:R4:W1:Y:S04]  /*6810*/  @P0 LDS.128 R68, [R3+0x20] ;  /* 0x0000200003440984 */ /* 0x0008680000000c00 */
[----:B------:R4:W1:Y:S04]  /*6820*/  @P0 LDS.128 R60, [R4+0x10] ;  /* 0x00001000043c0984 */ /* 0x0008680000000c00 */
[----:B------:R4:W1:Y:S02]  /*6830*/  @P0 LDS.128 R76, [R0+0x10] ;  /* 0x00001000004c0984 */ /* 0x0008640000000c00 */
.L_x_99:
[----:B------:R-:W-:Y:S05]  /*6840*/  BSYNC B1 ;  /* 0x0000000000017941 */ /* 0x000fea0003800000 */
.L_x_98:
[----:B--2-4-:R-:W-:Y:S05]  /*6850*/  VIADD R0, R48, 0x20 ;  /* 0x0000002030007836 */ /* 0x014fea0000000000 */
[----:B------:R-:W-:Y:S04]  /*6860*/  SHF.R.U32.HI R0, RZ, 0x15, R0 ;  /* 0x00000015ff007819 */ /* 0x000fe80000011600 */
[----:B------:R-:W-:Y:S11]  /*6870*/  LOP3.LUT P0, RZ, R0, 0x3, R92, 0x48, !PT ;  /* 0x0000000300ff7812 */ /* 0x000ff6000780485c */
[----:B------:R-:W-:Y:S02]  /*6880*/  @!UPT UIADD3 URZ, UPT, UPT, URZ, URZ, URZ ;  /* 0x000000fffffff290 */ /* 0x000fe4000fffe0ff */
[----:B------:R-:W-:Y:S05]  /*6890*/  @!P0 BRA `(.L_x_103) ;  /* 0x0000000000408947 */ /* 0x000fea0003800000 */
[----:B------:R-:W2:Y:S01]  /*68a0*/  LDCU.64 UR8, c[0x4][0x70] ;  /* 0x01000e00ff0877ac */ /* 0x000ea20008000a00 */
[----:B------:R-:W-:Y:S01]  /*68b0*/  MOV R3, 0x0 ;  /* 0x0000000000037802 */ /* 0x000fe20000000f00 */
[----:B------:R-:W-:Y:S02]  /*68c0*/  HFMA2 R12, -RZ, RZ, 0, 5.9604644775390625e-08 ;  /* 0x00000001ff0c7431 */ /* 0x000fe400000001ff */
[----:B-1----:R-:W-:Y:S02]  /*68d0*/  IMAD.MOV.U32 R8, RZ, RZ, 0x192 ;  /* 0x00000192ff087424 */ /* 0x002fe400078e00ff */
[----:B------:R-:W-:Y:S01]  /*68e0*/  IMAD.MOV.U32 R13, RZ, RZ, RZ ;  /* 0x000000ffff0d7224 */ /* 0x000fe200078e00ff */
[----:B------:R-:W1:Y:S01]  /*68f0*/  LDCU.64 UR6, c[0x4][0x78] ;  /* 0x01000f00ff0677ac */ /* 0x000e620008000a00 */
[----:B------:R-:W4:Y:S01]  /*6900*/  LDC.64 R2, c[0x4][R3] ;  /* 0x0100000003027b82 */ /* 0x000f220000000a00 */
[----:B------:R-:W5:Y:S01]  /*6910*/  LDCU.64 UR4, c[0x4][0x10] ;  /* 0x01000200ff0477ac */ /* 0x000f620008000a00 */
[----:B--2---:R-:W-:Y:S01]  /*6920*/  MOV R5, UR9 ;  /* 0x0000000900057c02 */ /* 0x004fe20008000f00 */
[----:B------:R-:W-:Y:S01]  /*6930*/  IMAD.U32 R4, RZ, RZ, UR8 ;  /* 0x00000008ff047e24 */ /* 0x000fe2000f8e00ff */
[----:B-1----:R-:W-:Y:S01]  /*6940*/  MOV R7, UR7 ;  /* 0x0000000700077c02 */ /* 0x002fe20008000f00 */
[----:B------:R-:W-:Y:S01]  /*6950*/  IMAD.U32 R6, RZ, RZ, UR6 ;  /* 0x00000006ff067e24 */ /* 0x000fe2000f8e00ff */
[----:B-----5:R-:W-:Y:S01]  /*6960*/  MOV R11, UR5 ;  /* 0x00000005000b7c02 */ /* 0x020fe20008000f00 */
[----:B------:R-:W-:Y:S02]  /*6970*/  IMAD.U32 R10, RZ, RZ, UR4 ;  /* 0x00000004ff0a7e24 */ /* 0x000fe4000f8e00ff */
[----:B------:R-:W-:Y:S07]  /*6980*/  LEPC R20, `(.L_x_103) ;  /* 0x000000001014794e */ /* 0x000fee0000000000 */
[----:B---34-:R-:W-:Y:S05]  /*6990*/  CALL.ABS.NOINC R2 ;  /* 0x0000000002007343 */ /* 0x018fea0003c00000 */
.L_x_103:
[----:B------:R-:W-:Y:S01]  /*69a0*/  ISETP.NE.AND P0, PT, R100, RZ, PT ;  /* 0x000000ff6400720c */ /* 0x000fe20003f05270 */
[----:B------:R-:W-:Y:S05]  /*69b0*/  WARPSYNC.ALL ;  /* 0x0000000000007948 */ /* 0x000fea0003800000 */
[----:B------:R-:W-:Y:S01]  /*69c0*/  R2UR UR4, R48 ;  /* 0x00000000300472ca */ /* 0x000fe200000e0000 */
[--C-:B-1----:R-:W-:Y:S01]  /*69d0*/  HADD2.F32 R0, -RZ, R56.reuse.H0_H0 ;  /* 0x20000038ff007230 */ /* 0x102fe20000004100 */
[----:B------:R-:W-:Y:S01]  /*69e0*/  R2UR UR5, R73 ;  /* 0x00000000490572ca */ /* 0x000fe200000e0000 */
[----:B------:R-:W-:Y:S01]  /*69f0*/  HADD2.F32 R2, -RZ, R56.H1_H1 ;  /* 0x30000038ff027230 */ /* 0x000fe20000004100 */
[----:B------:R-:W-:Y:S01]  /*6a00*/  USHF.L.U32 UR8, UR43, 0xd, URZ ;  /* 0x0000000d2b087899 */ /* 0x000fe200080006ff */
[--C-:B------:R-:W-:Y:S01]  /*6a10*/  HADD2.F32 R3, -RZ, R57.reuse.H0_H0 ;  /* 0x20000039ff037230 */ /* 0x100fe20000004100 */
[----:B------:R-:W-:Y:S01]  /*6a20*/  BSSY.RECONVERGENT B0, `(.L_x_104) ;  /* 0x000008b000007945 */ /* 0x000fe20003800200 */
[----:B------:R-:W-:Y:S02]  /*6a30*/  HADD2.F32 R48, -RZ, R57.H1_H1 ;  /* 0x30000039ff307230 */ /* 0x000fe40000004100 */
[--C-:B------:R-:W-:Y:S02]  /*6a40*/  HADD2.F32 R50, -RZ, R58.reuse.H0_H0 ;  /* 0x2000003aff327230 */ /* 0x100fe40000004100 */
[----:B------:R-:W-:Y:S02]  /*6a50*/  HADD2.F32 R51, -RZ, R58.H1_H1 ;  /* 0x3000003aff337230 */ /* 0x000fe40000004100 */
[----:B------:R-:W1:Y:S01]  /*6a60*/  LDTM.x32 R4, tmem[UR4+0x20] ;  /* 0x00002004000479ee */ /* 0x000e6200082c0000 */
[----:B------:R-:W-:Y:S01]  /*6a70*/  NOP ;  /* 0x0000000000007918 */ /* 0x000fe20000000000 */
[----:B------:R-:W-:Y:S01]  /*6a80*/  UIADD3 UR5, UPT, UPT, UR5, 0xb0, URZ ;  /* 0x000000b005057890 */ /* 0x000fe2000fffe0ff */
[--C-:B------:R-:W-:Y:S02]  /*6a90*/  HADD2.F32 R52, -RZ, R59.reuse.H0_H0 ;  /* 0x2000003bff347230 */ /* 0x100fe40000004100 */
[----:B------:R-:W-:Y:S01]  /*6aa0*/  HADD2.F32 R53, -RZ, R59.H1_H1 ;  /* 0x3000003bff357230 */ /* 0x000fe20000004100 */
[----:B------:R-:W-:Y:S01]  /*6ab0*/  UPRMT UR5, UR37, 0x654, UR5 ;  /* 0x0000065425057896 */ /* 0x000fe20008000005 */
[--C-:B------:R-:W-:Y:S02]  /*6ac0*/  HADD2.F32 R54, -RZ, R60.reuse.H0_H0 ;  /* 0x2000003cff367230 */ /* 0x100fe40000004100 */
[----:B------:R-:W-:Y:S02]  /*6ad0*/  HADD2.F32 R55, -RZ, R60.H1_H1 ;  /* 0x3000003cff377230 */ /* 0x000fe40000004100 */
[--C-:B------:R-:W-:Y:S02]  /*6ae0*/  HADD2.F32 R56, -RZ, R61.reuse.H0_H0 ;  /* 0x2000003dff387230 */ /* 0x100fe40000004100 */
[----:B------:R-:W-:Y:S02]  /*6af0*/  HADD2.F32 R57, -RZ, R61.H1_H1 ;  /* 0x3000003dff397230 */ /* 0x000fe40000004100 */
[----:B-1----:R-:W-:Y:S01]  /*6b00*/  SYNCS.ARRIVE.TRANS64.RED.A1T0 RZ, [UR5], RZ ;  /* 0x000000ffffff79a7 */ /* 0x002fe20008100405 */
[--C-:B------:R-:W-:Y:S02]  /*6b10*/  HADD2.F32 R58, -RZ, R62.reuse.H0_H0 ;  /* 0x2000003eff3a7230 */ /* 0x100fe40000004100 */
[----:B------:R-:W-:Y:S02]  /*6b20*/  HADD2.F32 R59, -RZ, R62.H1_H1 ;  /* 0x3000003eff3b7230 */ /* 0x000fe40000004100 */
[--C-:B------:R-:W-:Y:S02]  /*6b30*/  HADD2.F32 R60, -RZ, R63.reuse.H0_H0 ;  /* 0x2000003fff3c7230 */ /* 0x100fe40000004100 */
[----:B------:R-:W-:Y:S02]  /*6b40*/  HADD2.F32 R61, -RZ, R63.H1_H1 ;  /* 0x3000003fff3d7230 */ /* 0x000fe40000004100 */
[C---:B------:R-:W-:Y:S01]  /*6b50*/  FMUL R4, R47.reuse, R4 ;  /* 0x000000042f047220 */ /* 0x040fe20000400000 */
[C---:B------:R-:W-:Y:S01]  /*6b60*/  FMUL R5, R47.reuse, R5 ;  /* 0x000000052f057220 */ /* 0x040fe20000400000 */
[C---:B------:R-:W-:Y:S01]  /*6b70*/  FMUL R6, R47.reuse, R6 ;  /* 0x000000062f067220 */ /* 0x040fe20000400000 */
[----:B------:R-:W-:Y:S01]  /*6b80*/  FMUL R7, R47, R7 ;  /* 0x000000072f077220 */ /* 0x000fe20000400000 */
[C---:B------:R-:W-:Y:S01]  /*6b90*/  FFMA R4, R49.reuse, R0, R4 ;  /* 0x0000000031047223 */ /* 0x040fe20000000004 */
[C---:B------:R-:W-:Y:S01]  /*6ba0*/  FFMA R5, R49.reuse, R2, R5 ;  /* 0x0000000231057223 */ /* 0x040fe20000000005 */
[C---:B------:R-:W-:Y:S01]  /*6bb0*/  FFMA R6, R49.reuse, R3, R6 ;  /* 0x0000000331067223 */ /* 0x040fe20000000006 */
[----:B------:R-:W-:Y:S01]  /*6bc0*/  FFMA R7, R49, R48, R7 ;  /* 0x0000003031077223 */ /* 0x000fe20000000007 */
[C---:B------:R-:W-:Y:S01]  /*6bd0*/  FMUL R8, R47.reuse, R8 ;  /* 0x000000082f087220 */ /* 0x040fe20000400000 */
[----:B------:R-:W-:Y:S01]  /*6be0*/  FMUL R9, R47, R9 ;  /* 0x000000092f097220 */ /* 0x000fe20000400000 */
[----:B------:R-:W-:Y:S01]  /*6bf0*/  F2FP.F16.F32.PACK_AB R4, R5, R4 ;  /* 0x000000040504723e */ /* 0x000fe200000000ff */
[----:B------:R-:W-:Y:S01]  /*6c00*/  FMUL R0, R47, R10 ;  /* 0x0000000a2f007220 */ /* 0x000fe20000400000 */
[----:B------:R-:W-:Y:S01]  /*6c10*/  F2FP.F16.F32.PACK_AB R5, R7, R6 ;  /* 0x000000060705723e */ /* 0x000fe200000000ff */
[C---:B------:R-:W-:Y:S01]  /*6c20*/  FFMA R8, R49.reuse, R50, R8 ;  /* 0x0000003231087223 */ /* 0x040fe20000000008 */
[C---:B------:R-:W-:Y:S01]  /*6c30*/  FFMA R9, R49.reuse, R51, R9 ;  /* 0x0000003331097223 */ /* 0x040fe20000000009 */
[----:B------:R-:W-:Y:S01]  /*6c40*/  FFMA R0, R49, R52, R0 ;  /* 0x0000003431007223 */ /* 0x000fe20000000000 */
[C---:B------:R-:W-:Y:S01]  /*6c50*/  FMUL R2, R47.reuse, R11 ;  /* 0x0000000b2f027220 */ /* 0x040fe20000400000 */
[C---:B------:R-:W-:Y:S01]  /*6c60*/  FMUL R3, R47.reuse, R12 ;  /* 0x0000000c2f037220 */ /* 0x040fe20000400000 */
[----:B------:R-:W-:Y:S01]  /*6c70*/  FMUL R10, R47, R13 ;  /* 0x0000000d2f0a7220 */ /* 0x000fe20000400000 */
[----:B------:R-:W-:Y:S01]  /*6c80*/  F2FP.F16.F32.PACK_AB R6, R9, R8 ;  /* 0x000000080906723e */ /* 0x000fe200000000ff */
[C---:B------:R-:W-:Y:S01]  /*6c90*/  FFMA R2, R49.reuse, R53, R2 ;  /* 0x0000003531027223 */ /* 0x040fe20000000002 */
[C---:B------:R-:W-:Y:S01]  /*6ca0*/  FFMA R3, R49.reuse, R54, R3 ;  /* 0x0000003631037223 */ /* 0x040fe20000000003 */
[----:B------:R-:W-:Y:S01]  /*6cb0*/  FFMA R10, R49, R55, R10 ;  /* 0x00000037310a7223 */ /* 0x000fe2000000000a */
[C---:B------:R-:W-:Y:S01]  /*6cc0*/  FMUL R11, R47.reuse, R14 ;  /* 0x0000000e2f0b7220 */ /* 0x040fe20000400000 */
[C---:B------:R-:W-:Y:S01]  /*6cd0*/  FMUL R15, R47.reuse, R15 ;  /* 0x0000000f2f0f7220 */ /* 0x040fe20000400000 */
[C---:B------:R-:W-:Y:S01]  /*6ce0*/  FMUL R12, R47.reuse, R16 ;  /* 0x000000102f0c7220 */ /* 0x040fe20000400000 */
[----:B------:R-:W-:Y:S01]  /*6cf0*/  FMUL R13, R47, R17 ;  /* 0x000000112f0d7220 */ /* 0x000fe20000400000 */
[----:B------:R-:W-:Y:S01]  /*6d00*/  FFMA R11, R49, R56, R11 ;  /* 0x00000038310b7223 */ /* 0x000fe2000000000b */
[----:B------:R-:W-:Y:S01]  /*6d10*/  FMUL R14, R47, R18 ;  /* 0x000000122f0e7220 */ /* 0x000fe20000400000 */
[----:B------:R-:W-:Y:S01]  /*6d20*/  FFMA R15, R49, R57, R15 ;  /* 0x00000039310f7223 */ /* 0x000fe2000000000f */
[--C-:B------:R-:W-:Y:S02]  /*6d30*/  HADD2.F32 R62, -RZ, R68.reuse.H0_H0 ;  /* 0x20000044ff3e7230 */ /* 0x100fe40000004100 */
[----:B------:R-:W-:Y:S01]  /*6d40*/  FMUL R19, R47, R19 ;  /* 0x000000132f137220 */ /* 0x000fe20000400000 */
[----:B------:R-:W-:Y:S01]  /*6d50*/  F2FP.F16.F32.PACK_AB R7, R2, R0 ;  /* 0x000000000207723e */ /* 0x000fe200000000ff */
[----:B------:R-:W-:Y:S01]  /*6d60*/  FFMA R12, R49, R58, R12 ;  /* 0x0000003a310c7223 */ /* 0x000fe2000000000c */
[----:B------:R-:W-:Y:S02]  /*6d70*/  HADD2.F32 R63, -RZ, R68.H1_H1 ;  /* 0x30000044ff3f7230 */ /* 0x000fe40000004100 */
[----:B------:R-:W-:Y:S01]  /*6d80*/  FMUL R16, R47, R20 ;  /* 0x000000142f107220 */ /* 0x000fe20000400000 */
[----:B------:R-:W-:Y:S01]  /*6d90*/  FFMA R13, R49, R59, R13 ;  /* 0x0000003b310d7223 */ /* 0x000fe2000000000d */
[----:B------:R1:W-:Y:S01]  /*6da0*/  STS.128 [R99+UR8], R4 ;  /* 0x0000000463007988 */ /* 0x0003e20008000c08 */
[--C-:B---3--:R-:W-:Y:S02]  /*6db0*/  HADD2.F32 R64, -RZ, R69.reuse.H0_H0 ;  /* 0x20000045ff407230 */ /* 0x108fe40000004100 */
[----:B------:R-:W-:Y:S01]  /*6dc0*/  FMUL R17, R47, R21 ;  /* 0x000000152f117220 */ /* 0x000fe20000400000 */
[----:B------:R-:W-:Y:S01]  /*6dd0*/  FFMA R14, R49, R60, R14 ;  /* 0x0000003c310e7223 */ /* 0x000fe2000000000e */
[----:B------:R-:W-:Y:S02]  /*6de0*/  HADD2.F32 R65, -RZ, R69.H1_H1 ;  /* 0x30000045ff417230 */ /* 0x000fe40000004100 */
[----:B------:R-:W-:Y:S01]  /*6df0*/  FMUL R18, R47, R22 ;  /* 0x000000162f127220 */ /* 0x000fe20000400000 */
[----:B------:R-:W-:Y:S01]  /*6e00*/  FFMA R19, R49, R61, R19 ;  /* 0x0000003d31137223 */ /* 0x000fe20000000013 */
[----:B------:R-:W-:Y:S02]  /*6e10*/  HADD2.F32 R66, -RZ, R70.H0_H0 ;  /* 0x20000046ff427230 */ /* 0x000fe40000004100 */
[----:B------:R-:W-:Y:S01]  /*6e20*/  FMUL R23, R47, R23 ;  /* 0x000000172f177220 */ /* 0x000fe20000400000 */
[--C-:B------:R-:W-:Y:S02]  /*6e30*/  HADD2.F32 R74, -RZ, R78.reuse.H0_H0 ;  /* 0x2000004eff4a7230 */ /* 0x100fe40000004100 */
[----:B------:R-:W-:Y:S01]  /*6e40*/  FFMA R16, R49, R62, R16 ;  /* 0x0000003e31107223 */ /* 0x000fe20000000010 */
[----:B------:R-:W-:Y:S01]  /*6e50*/  HADD2.F32 R75, -RZ, R78.H1_H1 ;  /* 0x3000004eff4b7230 */ /* 0x000fe20000004100 */
[----:B------:R-:W-:Y:S01]  /*6e60*/  IADD3 R78, PT, PT, R99, UR8, RZ ;  /* 0x00000008634e7c10 */ /* 0x000fe2000fffe0ff */
[----:B------:R-:W-:Y:S02]  /*6e70*/  HADD2.F32 R67, -RZ, R70.H1_H1 ;  /* 0x30000046ff437230 */ /* 0x000fe40000004100 */
[----:B------:R-:W-:Y:S01]  /*6e80*/  FMUL R20, R47, R24 ;  /* 0x000000182f147220 */ /* 0x000fe20000400000 */
[----:B------:R-:W-:Y:S01]  /*6e90*/  FFMA R17, R49, R63, R17 ;  /* 0x0000003f31117223 */ /* 0x000fe20000000011 */
[--C-:B------:R-:W-:Y:S02]  /*6ea0*/  HADD2.F32 R68, -RZ, R71.reuse.H0_H0 ;  /* 0x20000047ff447230 */ /* 0x100fe40000004100 */
[----:B------:R-:W-:Y:S01]  /*6eb0*/  FMUL R21, R47, R25 ;  /* 0x000000192f157220 */ /* 0x000fe20000400000 */
[----:B------:R-:W-:Y:S01]  /*6ec0*/  FFMA R18, R49, R64, R18 ;  /* 0x0000004031127223 */ /* 0x000fe20000000012 */
[----:B------:R-:W-:Y:S02]  /*6ed0*/  HADD2.F32 R69, -RZ, R71.H1_H1 ;  /* 0x30000047ff457230 */ /* 0x000fe40000004100 */
[----:B------:R-:W-:Y:S01]  /*6ee0*/  FMUL R22, R47, R26 ;  /* 0x0000001a2f167220 */ /* 0x000fe20000400000 */
[----:B------:R-:W-:Y:S01]  /*6ef0*/  F2FP.F16.F32.PACK_AB R8, R10, R3 ;  /* 0x000000030a08723e */ /* 0x000fe200000000ff */
[----:B------:R-:W-:Y:S01]  /*6f00*/  FFMA R23, R49, R65, R23 ;  /* 0x0000004131177223 */ /* 0x000fe20000000017 */
[----:B------:R-:W-:Y:S01]  /*6f10*/  F2FP.F16.F32.PACK_AB R9, R15, R11 ;  /* 0x0000000b0f09723e */ /* 0x000fe200000000ff */
[--C-:B------:R-:W-:Y:S02]  /*6f20*/  HADD2.F32 R70, -RZ, R76.reuse.H0_H0 ;  /* 0x2000004cff467230 */ /* 0x100fe40000004100 */
[----:B------:R-:W-:Y:S01]  /*6f30*/  FMUL R27, R47, R27 ;  /* 0x0000001b2f1b7220 */ /* 0x000fe20000400000 */
[----:B------:R-:W-:Y:S01]  /*6f40*/  IADD3 R106, PT, PT, R106, R78, RZ ;  /* 0x0000004e6a6a7210 */ /* 0x000fe20007ffe0ff */
[----:B------:R-:W-:Y:S01]  /*6f50*/  FFMA R20, R49, R66, R20 ;  /* 0x0000004231147223 */ /* 0x000fe20000000014 */
[----:B------:R-:W-:Y:S01]  /*6f60*/  F2FP.F16.F32.PACK_AB R10, R13, R12 ;  /* 0x0000000c0d0a723e */ /* 0x000fe200000000ff */
[----:B------:R-:W-:Y:S01]  /*6f70*/  HADD2.F32 R71, -RZ, R76.H1_H1 ;  /* 0x3000004cff477230 */ /* 0x000fe20000004100 */
[----:B------:R-:W-:Y:S01]  /*6f80*/  F2FP.F16.F32.PACK_AB R11, R19, R14 ;  /* 0x0000000e130b723e */ /* 0x000fe200000000ff */
[----:B------:R-:W-:Y:S01]  /*6f90*/  FMUL R24, R47, R28 ;  /* 0x0000001c2f187220 */ /* 0x000fe20000400000 */
[----:B------:R-:W-:Y:S01]  /*6fa0*/  FFMA R21, R49, R67, R21 ;  /* 0x0000004331157223 */ /* 0x000fe20000000015 */
[--C-:B------:R-:W-:Y:S02]  /*6fb0*/  HADD2.F32 R72, -RZ, R77.reuse.H0_H0 ;  /* 0x2000004dff487230 */ /* 0x100fe40000004100 */
[----:B------:R-:W-:Y:S01]  /*6fc0*/  FMUL R25, R47, R29 ;  /* 0x0000001d2f197220 */ /* 0x000fe20000400000 */
[----:B------:R1:W-:Y:S01]  /*6fd0*/  STS.128 [R106+0x10], R8 ;  /* 0x000010086a007388 */ /* 0x0003e20000000c00 */
[----:B------:R-:W-:Y:S01]  /*6fe0*/  FFMA R22, R49, R68, R22 ;  /* 0x0000004431167223 */ /* 0x000fe20000000016 */
[----:B------:R-:W-:Y:S02]  /*6ff0*/  HADD2.F32 R73, -RZ, R77.H1_H1 ;  /* 0x3000004dff497230 */ /* 0x000fe40000004100 */
[----:B------:R-:W-:Y:S01]  /*7000*/  FMUL R26, R47, R30 ;  /* 0x0000001e2f1a7220 */ /* 0x000fe20000400000 */
[----:B------:R-:W-:Y:S01]  /*7010*/  FFMA R27, R49, R69, R27 ;  /* 0x00000045311b7223 */ /* 0x000fe2000000001b */
        /* <DEDUP_REMOVED lines=10> */
[----:B------:R-:W-:Y:S01]  /*70c0*/  F2FP.F16.F32.PACK_AB R17, R23, R18 ;  /* 0x000000121711723e */ /* 0x000fe200000000ff */
[----:B------:R-:W-:Y:S01]  /*70d0*/  FFMA R31, R49, R73, R31 ;  /* 0x00000049311f7223 */ /* 0x000fe2000000001f */
[----:B------:R-:W-:Y:S01]  /*70e0*/  FMUL R35, R47, R35 ;  /* 0x000000232f237220 */ /* 0x000fe20000400000 */
[----:B------:R-:W-:Y:S01]  /*70f0*/  IADD3 R105, PT, PT, R105, R78, RZ ;  /* 0x0000004e69697210 */ /* 0x000fe20007ffe0ff */
[----:B------:R-:W-:Y:S01]  /*7100*/  FFMA R28, R49, R74, R28 ;  /* 0x0000004a311c7223 */ /* 0x000fe2000000001c */
[----:B------:R-:W-:Y:S01]  /*7110*/  F2FP.F16.F32.PACK_AB R18, R21, R20 ;  /* 0x000000141512723e */ /* 0x000fe200000000ff */
[----:B------:R-:W-:Y:S01]  /*7120*/  FFMA R29, R49, R75, R29 ;  /* 0x0000004b311d7223 */ /* 0x000fe2000000001d */
[----:B------:R-:W-:Y:S01]  /*7130*/  F2FP.F16.F32.PACK_AB R19, R27, R22 ;  /* 0x000000161b13723e */ /* 0x000fe200000000ff */
[C---:B------:R-:W-:Y:S01]  /*7140*/  FFMA R30, R49.reuse, R76, R30 ;  /* 0x0000004c311e7223 */ /* 0x040fe2000000001e */
[----:B------:R-:W-:Y:S01]  /*7150*/  FFMA R35, R49, R77, R35 ;  /* 0x0000004d31237223 */ /* 0x000fe20000000023 */
[----:B------:R-:W-:Y:S02]  /*7160*/  F2FP.F16.F32.PACK_AB R24, R25, R24 ;  /* 0x000000181918723e */ /* 0x000fe400000000ff */
[----:B------:R1:W-:Y:S01]  /*7170*/  STS.128 [R105+0x20], R16 ;  /* 0x0000201069007388 */ /* 0x0003e20000000c00 */
[----:B------:R-:W-:Y:S02]  /*7180*/  F2FP.F16.F32.PACK_AB R25, R31, R26 ;  /* 0x0000001a1f19723e */ /* 0x000fe400000000ff */
[----:B------:R-:W-:Y:S02]  /*7190*/  F2FP.F16.F32.PACK_AB R26, R29, R28 ;  /* 0x0000001c1d1a723e */ /* 0x000fe400000000ff */
[----:B------:R-:W-:Y:S02]  /*71a0*/  F2FP.F16.F32.PACK_AB R27, R35, R30 ;  /* 0x0000001e231b723e */ /* 0x000fe400000000ff */
[----:B------:R-:W-:Y:S05]  /*71b0*/  IADD3 R0, PT, PT, R98, R106, RZ ;  /* 0x0000006a62007210 */ /* 0x000fea0007ffe0ff */
        /* <DEDUP_REMOVED lines=9> */
[----:B------:R-:W-:Y:S02]  /*7250*/  UIADD3 UR10, UP0, UPT, UR54, 0x680, URZ ;  /* 0x00000680360a7890 */ /* 0x000fe4000ff1e0ff */
[----:B------:R-:W-:Y:S02]  /*7260*/  UIADD3 UR5, UPT, UPT, UR41, 0x20, URZ ;  /* 0x0000002029057890 */ /* 0x000fe4000fffe0ff */
[----:B------:R-:W-:Y:S02]  /*7270*/  UIADD3 UR4, UPT, UPT, UR48, 0x200, UR8 ;  /* 0x0000020030047890 */ /* 0x000fe4000fffe008 */
[----:B------:R-:W-:Y:S01]  /*7280*/  UIADD3.X UR11, UPT, UPT, URZ, UR55, URZ, UP0, !UPT ;  /* 0x00000037ff0b7290 */ /* 0x000fe200087fe4ff */
[----:B------:R-:W-:Y:S01]  /*7290*/  UMOV UR6, UR42 ;  /* 0x0000002a00067c82 */ /* 0x000fe20008000000 */
[----:B------:R-:W-:Y:S07]  /*72a0*/  UMOV UR7, UR36 ;  /* 0x0000002400077c82 */ /* 0x000fee0008000000 */
[----:B------:R2:W-:Y:S02]  /*72b0*/  UTMASTG.3D [UR4], [UR10] ;  /* 0x000000040a0073b5 */ /* 0x0005e40008010000 */
[----:B--2---:R0:W-:Y:S02]  /*72c0*/  UTMACMDFLUSH ;  /* 0x00000000000079b7 */ /* 0x0041e40000000000 */
.L_x_105:
[----:B------:R-:W-:Y:S05]  /*72d0*/  BSYNC.RECONVERGENT B0 ;  /* 0x0000000000007941 */ /* 0x000fea0003800200 */
.L_x_104:
[----:B------:R-:W-:Y:S01]  /*72e0*/  UIADD3 UR43, UPT, UPT, UR43, 0x1, URZ ;  /* 0x000000012b2b7890 */ /* 0x000fe2000fffe0ff */
[----:B------:R-:W-:Y:S03]  /*72f0*/  BSSY.RECONVERGENT B0, `(.L_x_106) ;  /* 0x0000008000007945 */ /* 0x000fe60003800200 */
[----:B------:R-:W-:Y:S04]  /*7300*/  UISETP.NE.AND UP0, UPT, UR43, 0x3, UPT ;  /* 0x000000032b00788c */ /* 0x000fe8000bf05270 */
[----:B------:R-:W-:Y:S02]  /*7310*/  UISETP.EQ.XOR UP1, UPT, UR40, 0x3, !UP0 ;  /* 0x000000032800788c */ /* 0x000fe4000c722a70 */
[----:B------:R-:W-:Y:S02]  /*7320*/  USEL UR56, UR43, URZ, UP0 ;  /* 0x000000ff2b387287 */ /* 0x000fe40008000000 */
[----:B------:R-:W-:Y:S04]  /*7330*/  USEL UR4, URZ, 0x1, !UP1 ;  /* 0x00000001ff047887 */ /* 0x000fe8000c800000 */
[----:B------:R-:W-:Y:S01]  /*7340*/  ULOP3.LUT UR51, UR51, UR4, URZ, 0x3c, !UPT ;  /* 0x0000000433337292 */ /* 0x000fe2000f8e3cff */
[----:B------:R-:W-:Y:S11]  /*7350*/  @P0 BRA `(.L_x_107) ;  /* 0x0000000000040947 */ /* 0x000ff60003800000 */
[----:B------:R-:W-:Y:S04]  /*7360*/  DEPBAR.LE SB0, 0x1 ;  /* 0x000080400000791a */ /* 0x000fe80000000000 */
.L_x_107:
[----:B------:R-:W-:Y:S05]  /*7370*/  BSYNC.RECONVERGENT B0 ;  /* 0x0000000000007941 */ /* 0x000fea0003800200 */
.L_x_106:
[----:B------:R-:W-:Y:S01]  /*7380*/  BAR.SYNC.DEFER_BLOCKING 0x1, 0x80 ;  /* 0x0042000000007b1d */ /* 0x000fe20000010000 */
[----:B------:R-:W-:Y:S01]  /*7390*/  UISETP.NE.AND UP0, UPT, UR50, -0x2, UPT ;  /* 0xfffffffe3200788c */ /* 0x000fe2000bf05270 */
[----:B------:R-:W-:Y:S08]  /*73a0*/  IADD3 R45, PT, PT, R45, 0x1, RZ ;  /* 0x000000012d2d7810 */ /* 0x000ff00007ffe0ff */
[----:B------:R-:W-:Y:S05]  /*73b0*/  BRA.U !UP0, `(.L_x_108) ;  /* 0x0000000108287547 */ /* 0x000fea000b800000 */
[----:B------:R-:W-:Y:S01]  /*73c0*/  ISETP.NE.AND P0, PT, R104, RZ, PT ;  /* 0x000000ff6800720c */ /* 0x000fe20003f05270 */
[----:B------:R-:W-:Y:S01]  /*73d0*/  IMAD.U32 R2, RZ, RZ, UR49 ;  /* 0x00000031ff027e24 */ /* 0x000fe2000f8e00ff */
[----:B------:R-:W-:Y:S01]  /*73e0*/  UIADD3 UR49, UPT, UPT, UR49, 0x1, URZ ;  /* 0x0000000131317890 */ /* 0x000fe2000fffe0ff */
[----:B-1----:R-:W-:Y:S03]  /*73f0*/  IMAD.U32 R0, RZ, RZ, UR37 ;  /* 0x00000025ff007e24 */ /* 0x002fe6000f8e00ff */
[----:B------:R-:W-:Y:S04]  /*7400*/  UISETP.NE.AND UP0, UPT, UR49, 0x3, UPT ;  /* 0x000000033100788c */ /* 0x000fe8000bf05270 */
[----:B------:R-:W-:Y:S03]  /*7410*/  USEL UR49, UR49, URZ, UP0 ;  /* 0x000000ff31317287 */ /* 0x000fe60008000000 */
[----:B------:R-:W-:Y:S05]  /*7420*/  @P0 LEA R2, R2, UR48, 0x3 ;  /* 0x0000003002020c11 */ /* 0x000fea000f8e18ff */
[----:B------:R-:W-:Y:S05]  /*7430*/  @P0 VIADD R2, R2, 0x48 ;  /* 0x0000004802020836 */ /* 0x000fea0000000000 */
[----:B------:R-:W-:Y:S04]  /*7440*/  @P0 PRMT R0, R0, 0x654, R2 ;  /* 0x0000065400000816 */ /* 0x000fe80000000002 */
[----:B------:R2:W-:Y:S03]  /*7450*/  @P0 SYNCS.ARRIVE.TRANS64.RED.A1T0 RZ, [R0+URZ], RZ ;  /* 0x000000ff00ff09a7 */ /* 0x0005e600081004ff */
.L_x_108:
[----:B------:R-:W-:Y:S01]  /*7460*/  ISETP.NE.AND P2, PT, R101, RZ, PT ;  /* 0x000000ff6500720c */ /* 0x000fe20003f45270 */
[----:B------:R-:W-:Y:S01]  /*7470*/  UIADD3 UR50, UPT, UPT, UR50, 0x2, URZ ;  /* 0x0000000232327890 */ /* 0x000fe2000fffe0ff */
[----:B------:R-:W-:Y:S01]  /*7480*/  ISETP.NE.AND P0, PT, R103, 0x2, PT ;  /* 0x000000026700780c */ /* 0x000fe20003f05270 */
[----:B------:R-:W-:Y:S01]  /*7490*/  IMAD.IADD R14, R43, 0x1, R86 ;  /* 0x000000012b0e7824 */ /* 0x000fe200078e0256 */
[----:B------:R-:W-:Y:S01]  /*74a0*/  ISETP.NE.AND P1, PT, R45, 0x4, PT ;  /* 0x000000042d00780c */ /* 0x000fe20003f25270 */
[----:B------:R-:W-:Y:S01]  /*74b0*/  IMAD.IADD R15, R44, 0x1, R87 ;  /* 0x000000012c0f7824 */ /* 0x000fe200078e0257 */
[----:B------:R-:W-:Y:S02]  /*74c0*/  SEL R2, RZ, 0x1, P0 ;  /* 0x00000001ff027807 */ /* 0x000fe40000000000 */
[----:B-12---:R-:W-:Y:S02]  /*74d0*/  SEL R0, RZ, 0x1, P1 ;  /* 0x00000001ff007807 */ /* 0x006fe40000800000 */
[----:B------:R-:W-:Y:S02]  /*74e0*/  LOP3.LUT R96, R96, R2, RZ, 0x3c, !PT ;  /* 0x0000000260607212 */ /* 0x000fe400078e3cff */
[----:B------:R-:W-:Y:S02]  /*74f0*/  LOP3.LUT R97, R97, R0, RZ, 0x3c, !PT ;  /* 0x0000000061617212 */ /* 0x000fe400078e3cff */
[----:B------:R-:W-:Y:S02]  /*7500*/  @P2 R2UR UR36, R95 ;  /* 0x000000005f2422ca */ /* 0x000fe400000e0000 */
[----:B------:R-:W-:Y:S02]  /*7510*/  SEL R103, R103, RZ, P0 ;  /* 0x000000ff67677207 */ /* 0x000fe40000000000 */
[----:B------:R-:W-:Y:S01]  /*7520*/  SEL R45, R45, RZ, P1 ;  /* 0x000000ff2d2d7207 */ /* 0x000fe20000800000 */
[----:B------:R-:W-:Y:S10]  /*7530*/  @P2 BRA `(.L_x_109) ;  /* 0xffffffd800042947 */ /* 0x000ff4000383ffff */
[----:B------:R-:W-:-:S09]  /*7540*/  UISETP.NE.AND UP0, UPT, UR53, URZ, UPT ;  /* 0x000000ff3500728c */ /* 0x000fd2000bf05270 */
[----:B------:R-:W-:Y:S05]  /*7550*/  BRA.U !UP0, `(.L_x_110) ;  /* 0x0000000108487547 */ /* 0x000fea000b800000 */
[----:B------:R-:W1:Y:S02]  /*7560*/  LDCU.64 UR4, c[0x0][0x890] ;  /* 0x00011200ff0477ac */ /* 0x000e640008000a00 */
[----:B-1----:R-:W-:-:S04]  /*7570*/  UISETP.NE.U32.AND UP0, UPT, UR4, URZ, UPT ;  /* 0x000000ff0400728c */ /* 0x002fc8000bf05070 */
[----:B------:R-:W-:-:S09]  /*7580*/  UISETP.NE.AND.EX UP0, UPT, UR5, URZ, UPT, UP0 ;  /* 0x000000ff0500728c */ /* 0x000fd2000bf05300 */
[----:B------:R-:W-:Y:S05]  /*7590*/  BRA.U UP0, `(.L_x_111) ;  /* 0x00000001000c7547 */ /* 0x000fea000b800000 */
[----:B------:R-:W-:-:S13]  /*75a0*/  FSETP.NEU.AND P0, PT, R49, RZ, PT ;  /* 0x000000ff3100720b */ /* 0x000fda0003f0d000 */
[----:B------:R-:W-:Y:S05]  /*75b0*/  @!P0 EXIT ;  /* 0x000000000000894d */ /* 0x000fea0003800000 */
[----:B------:R-:W-:Y:S05]  /*75c0*/  BRA `(.L_x_110) ;  /* 0x00000000002c7947 */ /* 0x000fea0003800000 */
.L_x_111:
[----:B------:R-:W-:Y:S01]  /*75d0*/  ISETP.NE.AND P0, PT, R102, RZ, PT ;  /* 0x000000ff6600720c */ /* 0x000fe20003f05270 */
[----:B------:R-:W-:-:S12]  /*75e0*/  BSSY.RECONVERGENT B0, `(.L_x_110) ;  /* 0x0000009000007945 */ /* 0x000fd80003800200 */
[----:B------:R-:W-:Y:S05]  /*75f0*/  @P0 BRA `(.L_x_112) ;  /* 0x0000000000140947 */ /* 0x000fea0003800000 */
[----:B------:R-:W1:Y:S02]  /*7600*/  LDCU.64 UR4, c[0x0][0x888] ;  /* 0x00011100ff0477ac */ /* 0x000e640008000a00 */
[----:B-1----:R-:W-:-:S04]  /*7610*/  ISETP.NE.U32.AND P0, PT, RZ, UR4, PT ;  /* 0x00000004ff007c0c */ /* 0x002fc8000bf05070 */
[----:B------:R-:W-:-:S13]  /*7620*/  ISETP.NE.AND.EX P0, PT, RZ, UR5, PT, P0 ;  /* 0x00000005ff007c0c */ /* 0x000fda000bf05300 */
[----:B------:R-:W-:Y:S05]  /*7630*/  @!P0 EXIT ;  /* 0x000000000000894d */ /* 0x000fea0003800000 */
[----:B------:R-:W-:Y:S05]  /*7640*/  BRA `(.L_x_113) ;  /* 0x0000000000087947 */ /* 0x000fea0003800000 */
.L_x_112:
[----:B------:R-:W-:-:S13]  /*7650*/  FSETP.NEU.AND P0, PT, R49, RZ, PT ;  /* 0x000000ff3100720b */ /* 0x000fda0003f0d000 */
[----:B------:R-:W-:Y:S05]  /*7660*/  @!P0 EXIT ;  /* 0x000000000000894d */ /* 0x000fea0003800000 */
.L_x_113:
[----:B------:R-:W-:Y:S05]  /*7670*/  BSYNC.RECONVERGENT B0 ;  /* 0x0000000000007941 */ /* 0x000fea0003800200 */
.L_x_110:
[----:B------:R-:W-:Y:S01]  /*7680*/  ULEA UR4, UR49, UR48, 0x3 ;  /* 0x0000003031047291 */ /* 0x000fe2000f8e18ff */
[----:B------:R-:W-:-:S04]  /*7690*/  DEPBAR.LE SB0, 0x0 ;  /* 0x000080000000791a */ /* 0x000fc80000000000 */
[----:B------:R-:W-:-:S04]  /*76a0*/  UIADD3 UR4, UPT, UPT, UR4, 0x48, URZ ;  /* 0x0000004804047890 */ /* 0x000fc8000fffe0ff */
[----:B------:R-:W-:-:S09]  /*76b0*/  UPRMT UR4, UR37, 0x654, UR4 ;  /* 0x0000065425047896 */ /* 0x000fd20008000004 */
[----:B------:R-:W-:Y:S01]  /*76c0*/  SYNCS.ARRIVE.TRANS64.RED.A1T0 RZ, [UR4], RZ ;  /* 0x000000ffffff79a7 */ /* 0x000fe20008100404 */
[----:B------:R-:W-:Y:S05]  /*76d0*/  EXIT ;  /* 0x000000000000794d */ /* 0x000fea0003800000 */
.L_x_19:
[----:B--2---:R2:W1:Y:S02]  /*76e0*/  SYNCS.PHASECHK.TRANS64.TRYWAIT P0, [R2+URZ+0xe0], R3 ;  /* 0x0000e003020075a7 */ /* 0x00446400080011ff */
[----:B-1----:R-:W-:Y:S05]  /*76f0*/  @!P0 NANOSLEEP.SYNCS 0x989680 ;  /* 0x009896800000895d */ /* 0x002fea0003900000 */
[----:B------:R-:W1:Y:S02]  /*7700*/  @!P0 SYNCS.PHASECHK.TRANS64 P0, [R2+URZ+0xe0], R3 ;  /* 0x0000e003020085a7 */ /* 0x000e6400080010ff */
[----:B-1----:R-:W-:Y:S05]  /*7710*/  @!P0 BRA `(.L_x_19) ;  /* 0xfffffffc00f08947 */ /* 0x002fea000383ffff */
[----:B------:R-:W-:Y:S05]  /*7720*/  BRA `(.L_x_114) ;  /* 0xffffff9c009c7947 */ /* 0x000fea000383ffff */
.L_x_22:
[----:B-1----:R-:W-:-:S07]  /*7730*/  MOV R2, UR33 ;  /* 0x0000002100027c02 */ /* 0x002fce0008000f00 */
.L_x_115:
[----:B-1----:R1:W2:Y:S02]  /*7740*/  SYNCS.PHASECHK.TRANS64.TRYWAIT P0, [R2+URZ+0x18], R4 ;  /* 0x00001804020075a7 */ /* 0x0022a400080011ff */
[----:B--2---:R-:W-:Y:S05]  /*7750*/  @!P0 NANOSLEEP.SYNCS 0x989680 ;  /* 0x009896800000895d */ /* 0x004fea0003900000 */
[----:B------:R-:W2:Y:S02]  /*7760*/  @!P0 SYNCS.PHASECHK.TRANS64 P0, [R2+URZ+0x18], R4 ;  /* 0x00001804020085a7 */ /* 0x000ea400080010ff */
[----:B--2---:R-:W-:Y:S05]  /*7770*/  @!P0 BRA `(.L_x_115) ;  /* 0xfffffffc00f08947 */ /* 0x004fea000383ffff */
[----:B------:R-:W-:Y:S05]  /*7780*/  BRA `(.L_x_21) ;  /* 0xffffff9c00ec7947 */ /* 0x000fea000383ffff */
.L_x_28:
[----:B-1----:R-:W-:-:S07]  /*7790*/  MOV R2, UR33 ;  /* 0x0000002100027c02 */ /* 0x002fce0008000f00 */
.L_x_116:
[----:B-1----:R1:W2:Y:S02]  /*77a0*/  SYNCS.PHASECHK.TRANS64.TRYWAIT P0, [R2+URZ+0x18], R4 ;  /* 0x00001804020075a7 */ /* 0x0022a400080011ff */
[----:B--2---:R-:W-:Y:S05]  /*77b0*/  @!P0 NANOSLEEP.SYNCS 0x989680 ;  /* 0x009896800000895d */ /* 0x004fea0003900000 */
[----:B------:R-:W2:Y:S02]  /*77c0*/  @!P0 SYNCS.PHASECHK.TRANS64 P0, [R2+URZ+0x18], R4 ;  /* 0x00001804020085a7 */ /* 0x000ea400080010ff */
[----:B--2---:R-:W-:Y:S05]  /*77d0*/  @!P0 BRA `(.L_x_116) ;  /* 0xfffffffc00f08947 */ /* 0x004fea000383ffff */
[----:B------:R-:W-:Y:S05]  /*77e0*/  BRA `(.L_x_27) ;  /* 0xffffffa000c47947 */ /* 0x000fea000383ffff */
.L_x_32:
[----:B-1----:R1:W2:Y:S02]  /*77f0*/  SYNCS.PHASECHK.TRANS64.TRYWAIT P0, [R2+URZ+0x70], R3 ;  /* 0x00007003020075a7 */ /* 0x0022a400080011ff */
[----:B--2---:R-:W-:Y:S05]  /*7800*/  @!P0 NANOSLEEP.SYNCS 0x989680 ;  /* 0x009896800000895d */ /* 0x004fea0003900000 */
[----:B------:R-:W2:Y:S02]  /*7810*/  @!P0 SYNCS.PHASECHK.TRANS64 P0, [R2+URZ+0x70], R3 ;  /* 0x00007003020085a7 */ /* 0x000ea400080010ff */
[----:B--2---:R-:W-:Y:S05]  /*7820*/  @!P0 BRA `(.L_x_32) ;  /* 0xfffffffc00f08947 */ /* 0x004fea000383ffff */
[----:B------:R-:W-:Y:S05]  /*7830*/  BRA `(.L_x_117) ;  /* 0xffffffa4007c7947 */ /* 0x000fea000383ffff */
.L_x_36:
[----:B----4-:R-:W-:-:S07]  /*7840*/  MOV R0, UR5 ;  /* 0x0000000500007c02 */ /* 0x010fce0008000f00 */
.L_x_118:
[----:B-1----:R1:W2:Y:S02]  /*7850*/  SYNCS.PHASECHK.TRANS64.TRYWAIT P0, [R0+URZ], R2 ;  /* 0x00000002000075a7 */ /* 0x0022a400080011ff */
[----:B--2---:R-:W-:Y:S05]  /*7860*/  @!P0 NANOSLEEP.SYNCS 0x989680 ;  /* 0x009896800000895d */ /* 0x004fea0003900000 */
[----:B------:R-:W2:Y:S02]  /*7870*/  @!P0 SYNCS.PHASECHK.TRANS64 P0, [R0+URZ], R2 ;  /* 0x00000002000085a7 */ /* 0x000ea400080010ff */
[----:B--2---:R-:W-:Y:S05]  /*7880*/  @!P0 BRA `(.L_x_118) ;  /* 0xfffffffc00f08947 */ /* 0x004fea000383ffff */
[----:B------:R-:W-:Y:S05]  /*7890*/  BRA `(.L_x_119) ;  /* 0xffffffa800ec7947 */ /* 0x000fea000383ffff */
.L_x_37:
[----:B----4-:R-:W-:-:S07]  /*78a0*/  MOV R0, UR5 ;  /* 0x0000000500007c02 */ /* 0x010fce0008000f00 */
.L_x_120:
[----:B-1----:R1:W2:Y:S02]  /*78b0*/  SYNCS.PHASECHK.TRANS64.TRYWAIT P0, [R0+URZ], R2 ;  /* 0x00000002000075a7 */ /* 0x0022a400080011ff */
[----:B--2---:R-:W-:Y:S05]  /*78c0*/  @!P0 NANOSLEEP.SYNCS 0x989680 ;  /* 0x009896800000895d */ /* 0x004fea0003900000 */
[----:B------:R-:W2:Y:S02]  /*78d0*/  @!P0 SYNCS.PHASECHK.TRANS64 P0, [R0+URZ], R2 ;  /* 0x00000002000085a7 */ /* 0x000ea400080010ff */
[----:B--2---:R-:W-:Y:S05]  /*78e0*/  @!P0 BRA `(.L_x_120) ;  /* 0xfffffffc00f08947 */ /* 0x004fea000383ffff */
[----:B------:R-:W-:Y:S05]  /*78f0*/  BRA `(.L_x_121) ;  /* 0xffffffa800f87947 */ /* 0x000fea000383ffff */
.L_x_40:
[----:B-1----:R1:W2:Y:S02]  /*7900*/  SYNCS.PHASECHK.TRANS64.TRYWAIT P0, [R0+URZ+0xd0], R4 ;  /* 0x0000d004000075a7 */ /* 0x0022a400080011ff */
[----:B--2---:R-:W-:Y:S05]  /*7910*/  @!P0 NANOSLEEP.SYNCS 0x989680 ;  /* 0x009896800000895d */ /* 0x004fea0003900000 */
[----:B------:R-:W2:Y:S02]  /*7920*/  @!P0 SYNCS.PHASECHK.TRANS64 P0, [R0+URZ+0xd0], R4 ;  /* 0x0000d004000085a7 */ /* 0x000ea400080010ff */
[----:B--2---:R-:W-:Y:S05]  /*7930*/  @!P0 BRA `(.L_x_40) ;  /* 0xfffffffc00f08947 */ /* 0x004fea000383ffff */
[----:B------:R-:W-:Y:S05]  /*7940*/  BRA `(.L_x_122) ;  /* 0xffffffac00547947 */ /* 0x000fea000383ffff */
.L_x_41:
[----:B------:R-:W-:-:S07]  /*7950*/  MOV R0, UR5 ;  /* 0x0000000500007c02 */ /* 0x000fce0008000f00 */
.L_x_123:
[----:B-1----:R1:W2:Y:S02]  /*7960*/  SYNCS.PHASECHK.TRANS64.TRYWAIT P0, [R0+URZ+0x80], R5 ;  /* 0x00008005000075a7 */ /* 0x0022a400080011ff */
[----:B--2---:R-:W-:Y:S05]  /*7970*/  @!P0 NANOSLEEP.SYNCS 0x989680 ;  /* 0x009896800000895d */ /* 0x004fea0003900000 */
[----:B------:R-:W2:Y:S02]  /*7980*/  @!P0 SYNCS.PHASECHK.TRANS64 P0, [R0+URZ+0x80], R5 ;  /* 0x00008005000085a7 */ /* 0x000ea400080010ff */
[----:B--2---:R-:W-:Y:S05]  /*7990*/  @!P0 BRA `(.L_x_123) ;  /* 0xfffffffc00f08947 */ /* 0x004fea000383ffff */
[----:B------:R-:W-:Y:S05]  /*79a0*/  BRA `(.L_x_124) ;  /* 0xffffffac00647947 */ /* 0x000fea000383ffff */
.L_x_42:
[----:B-1----:R1:W2:Y:S02]  /*79b0*/  SYNCS.PHASECHK.TRANS64.TRYWAIT P1, [R0+URZ+0x70], R4 ;  /* 0x00007004000075a7 */ /* 0x0022a400080211ff */
[----:B--2---:R-:W-:Y:S05]  /*79c0*/  @!P1 NANOSLEEP.SYNCS 0x989680 ;  /* 0x009896800000995d */ /* 0x004fea0003900000 */
[----:B------:R-:W2:Y:S02]  /*79d0*/  @!P1 SYNCS.PHASECHK.TRANS64 P1, [R0+URZ+0x70], R4 ;  /* 0x00007004000095a7 */ /* 0x000ea400080210ff */
[----:B--2---:R-:W-:Y:S05]  /*79e0*/  @!P1 BRA `(.L_x_42) ;  /* 0xfffffffc00f09947 */ /* 0x004fea000383ffff */
[----:B------:R-:W-:Y:S05]  /*79f0*/  BRA `(.L_x_125) ;  /* 0xffffffac00947947 */ /* 0x000fea000383ffff */
.L_x_45:
[----:B------:R-:W-:-:S07]  /*7a00*/  MOV R0, UR5 ;  /* 0x0000000500007c02 */ /* 0x000fce0008000f00 */
.L_x_126:
[----:B-1----:R1:W2:Y:S02]  /*7a10*/  SYNCS.PHASECHK.TRANS64.TRYWAIT P0, [R0+URZ+0x80], R2 ;  /* 0x00008002000075a7 */ /* 0x0022a400080011ff */
[----:B--2---:R-:W-:Y:S05]  /*7a20*/  @!P0 NANOSLEEP.SYNCS 0x989680 ;  /* 0x009896800000895d */ /* 0x004fea0003900000 */
[----:B------:R-:W2:Y:S02]  /*7a30*/  @!P0 SYNCS.PHASECHK.TRANS64 P0, [R0+URZ+0x80], R2 ;  /* 0x00008002000085a7 */ /* 0x000ea400080010ff */
[----:B--2---:R-:W-:Y:S05]  /*7a40*/  @!P0 BRA `(.L_x_126) ;  /* 0xfffffffc00f08947 */ /* 0x004fea000383ffff */
[----:B------:R-:W-:Y:S05]  /*7a50*/  BRA `(.L_x_44) ;  /* 0xffffffac00e87947 */ /* 0x000fea000383ffff */
.L_x_52:
[----:B-1----:R1:W2:Y:S02]  /*7a60*/  SYNCS.PHASECHK.TRANS64.TRYWAIT P1, [R0+URZ+0x70], R2 ;  /* 0x00007002000075a7 */ /* 0x0022a400080211ff */
[----:B--2---:R-:W-:Y:S05]  /*7a70*/  @!P1 NANOSLEEP.SYNCS 0x989680 ;  /* 0x009896800000995d */ /* 0x004fea0003900000 */
[----:B------:R-:W2:Y:S02]  /*7a80*/  @!P1 SYNCS.PHASECHK.TRANS64 P1, [R0+URZ+0x70], R2 ;  /* 0x00007002000095a7 */ /* 0x000ea400080210ff */
[----:B--2---:R-:W-:Y:S05]  /*7a90*/  @!P1 BRA `(.L_x_52) ;  /* 0xfffffffc00f09947 */ /* 0x004fea000383ffff */
[----:B------:R-:W-:Y:S05]  /*7aa0*/  BRA `(.L_x_127) ;  /* 0xffffffb400787947 */ /* 0x000fea000383ffff */
.L_x_53:
[----:B------:R-:W-:-:S07]  /*7ab0*/  MOV R2, UR6 ;  /* 0x0000000600027c02 */ /* 0x000fce0008000f00 */
.L_x_128:
[----:B-1----:R1:W2:Y:S02]  /*7ac0*/  SYNCS.PHASECHK.TRANS64.TRYWAIT P0, [R2+URZ+0xb0], R0 ;  /* 0x0000b000020075a7 */ /* 0x0022a400080011ff */
[----:B--2---:R-:W-:Y:S05]  /*7ad0*/  @!P0 NANOSLEEP.SYNCS 0x989680 ;  /* 0x009896800000895d */ /* 0x004fea0003900000 */
[----:B------:R-:W2:Y:S02]  /*7ae0*/  @!P0 SYNCS.PHASECHK.TRANS64 P0, [R2+URZ+0xb0], R0 ;  /* 0x0000b000020085a7 */ /* 0x000ea400080010ff */
[----:B--2---:R-:W-:Y:S05]  /*7af0*/  @!P0 BRA `(.L_x_128) ;  /* 0xfffffffc00f08947 */ /* 0x004fea000383ffff */
[----:B------:R-:W-:Y:S05]  /*7b00*/  BRA `(.L_x_129) ;  /* 0xffffffb400b07947 */ /* 0x000fea000383ffff */
.L_x_56:
[----:B------:R-:W-:Y:S07]  /*7b10*/  MOV R0, UR11 ;  /* 0x0000000b00007c02 */ /* 0x000fee0008000f00 */
.L_x_130:
[----:B-1----:R1:W2:Y:S02]  /*7b20*/  SYNCS.PHASECHK.TRANS64.TRYWAIT P0, [R0+URZ], R2 ;  /* 0x00000002000075a7 */ /* 0x0022a400080011ff */
[----:B--2---:R-:W-:Y:S05]  /*7b30*/  @!P0 NANOSLEEP.SYNCS 0x989680 ;  /* 0x009896800000895d */ /* 0x004fea0003900000 */
[----:B------:R-:W2:Y:S02]  /*7b40*/  @!P0 SYNCS.PHASECHK.TRANS64 P0, [R0+URZ], R2 ;  /* 0x00000002000085a7 */ /* 0x000ea400080010ff */
[----:B--2---:R-:W-:Y:S05]  /*7b50*/  @!P0 BRA `(.L_x_130) ;  /* 0xfffffffc00f08947 */ /* 0x004fea000383ffff */
[----:B------:R-:W-:Y:S05]  /*7b60*/  BRA `(.L_x_55) ;  /* 0xffffffb400cc7947 */ /* 0x000fea000383ffff */
.L_x_59:
[----:B------:R-:W-:-:S07]  /*7b70*/  MOV R0, UR6 ;  /* 0x0000000600007c02 */ /* 0x000fce0008000f00 */
.L_x_131:
[----:B--2---:R2:W4:Y:S02]  /*7b80*/  SYNCS.PHASECHK.TRANS64.TRYWAIT P0, [R0+URZ], R2 ;  /* 0x00000002000075a7 */ /* 0x00452400080011ff */
[----:B----4-:R-:W-:Y:S05]  /*7b90*/  @!P0 NANOSLEEP.SYNCS 0x989680 ;  /* 0x009896800000895d */ /* 0x010fea0003900000 */
[----:B------:R-:W4:Y:S02]  /*7ba0*/  @!P0 SYNCS.PHASECHK.TRANS64 P0, [R0+URZ], R2 ;  /* 0x00000002000085a7 */ /* 0x000f2400080010ff */
[----:B----4-:R-:W-:Y:S05]  /*7bb0*/  @!P0 BRA `(.L_x_131) ;  /* 0xfffffffc00f08947 */ /* 0x010fea000383ffff */
[----:B------:R-:W-:Y:S05]  /*7bc0*/  BRA `(.L_x_132) ;  /* 0xffffffb800f87947 */ /* 0x000fea000383ffff */
.L_x_60:
[----:B------:R-:W-:-:S07]  /*7bd0*/  MOV R0, UR6 ;  /* 0x0000000600007c02 */ /* 0x000fce0008000f00 */
.L_x_133:
[----:B-1----:R1:W2:Y:S02]  /*7be0*/  SYNCS.PHASECHK.TRANS64.TRYWAIT P0, [R0+URZ], R3 ;  /* 0x00000003000075a7 */ /* 0x0022a400080011ff */
[----:B--2---:R-:W-:Y:S05]  /*7bf0*/  @!P0 NANOSLEEP.SYNCS 0x989680 ;  /* 0x009896800000895d */ /* 0x004fea0003900000 */
[----:B------:R-:W2:Y:S02]  /*7c00*/  @!P0 SYNCS.PHASECHK.TRANS64 P0, [R0+URZ], R3 ;  /* 0x00000003000085a7 */ /* 0x000ea400080010ff */
[----:B--2---:R-:W-:Y:S05]  /*7c10*/  @!P0 BRA `(.L_x_133) ;  /* 0xfffffffc00f08947 */ /* 0x004fea000383ffff */
[----:B------:R-:W-:Y:S05]  /*7c20*/  BRA `(.L_x_134) ;  /* 0xffffffbc00047947 */ /* 0x000fea000383ffff */
.L_x_61:
[----:B------:R-:W-:-:S07]  /*7c30*/  MOV R0, UR6 ;  /* 0x0000000600007c02 */ /* 0x000fce0008000f00 */
.L_x_135:
[----:B-1----:R1:W2:Y:S02]  /*7c40*/  SYNCS.PHASECHK.TRANS64.TRYWAIT P0, [R0+URZ], R3 ;  /* 0x00000003000075a7 */ /* 0x0022a400080011ff */
[----:B--2---:R-:W-:Y:S05]  /*7c50*/  @!P0 NANOSLEEP.SYNCS 0x989680 ;  /* 0x009896800000895d */ /* 0x004fea0003900000 */
[----:B------:R-:W2:Y:S02]  /*7c60*/  @!P0 SYNCS.PHASECHK.TRANS64 P0, [R0+URZ], R3 ;  /* 0x00000003000085a7 */ /* 0x000ea400080010ff */
[----:B--2---:R-:W-:Y:S05]  /*7c70*/  @!P0 BRA `(.L_x_135) ;  /* 0xfffffffc00f08947 */ /* 0x004fea000383ffff */
[----:B------:R-:W-:Y:S05]  /*7c80*/  BRA `(.L_x_136) ;  /* 0xffffffbc00107947 */ /* 0x000fea000383ffff */
.L_x_62:
[----:B-1----:R-:W-:-:S07]  /*7c90*/  MOV R0, UR7 ;  /* 0x0000000700007c02 */ /* 0x002fce0008000f00 */
.L_x_137:
[----:B-1----:R1:W2:Y:S02]  /*7ca0*/  SYNCS.PHASECHK.TRANS64.TRYWAIT P0, [R0+URZ], R2 ;  /* 0x00000002000075a7 */ /* 0x0022a400080011ff */
[----:B--2---:R-:W-:Y:S05]  /*7cb0*/  @!P0 NANOSLEEP.SYNCS 0x989680 ;  /* 0x009896800000895d */ /* 0x004fea0003900000 */
[----:B------:R-:W2:Y:S02]  /*7cc0*/  @!P0 SYNCS.PHASECHK.TRANS64 P0, [R0+URZ], R2 ;  /* 0x00000002000085a7 */ /* 0x000ea400080010ff */
[----:B--2---:R-:W-:Y:S05]  /*7cd0*/  @!P0 BRA `(.L_x_137) ;  /* 0xfffffffc00f08947 */ /* 0x004fea000383ffff */
[----:B------:R-:W-:Y:S05]  /*7ce0*/  BRA `(.L_x_138) ;  /* 0xffffffbc001c7947 */ /* 0x000fea000383ffff */
.L_x_67:
[----:B--2---:R2:W3:Y:S02]  /*7cf0*/  SYNCS.PHASECHK.TRANS64.TRYWAIT P0, [R0+URZ+0x70], R2 ;  /* 0x00007002000075a7 */ /* 0x0044e400080011ff */
[----:B---3--:R-:W-:Y:S05]  /*7d00*/  @!P0 NANOSLEEP.SYNCS 0x989680 ;  /* 0x009896800000895d */ /* 0x008fea0003900000 */
[----:B------:R-:W3:Y:S02]  /*7d10*/  @!P0 SYNCS.PHASECHK.TRANS64 P0, [R0+URZ+0x70], R2 ;  /* 0x00007002000085a7 */ /* 0x000ee400080010ff */
[----:B---3--:R-:W-:Y:S05]  /*7d20*/  @!P0 BRA `(.L_x_67) ;  /* 0xfffffffc00f08947 */ /* 0x008fea000383ffff */
[----:B------:R-:W-:Y:S05]  /*7d30*/  BRA `(.L_x_139) ;  /* 0xffffffc000187947 */ /* 0x000fea000383ffff */
.L_x_70:
[----:B------:R-:W-:Y:S07]  /*7d40*/  MOV R0, UR7 ;  /* 0x0000000700007c02 */ /* 0x000fee0008000f00 */
.L_x_140:
[----:B--2---:R2:W3:Y:S02]  /*7d50*/  SYNCS.PHASECHK.TRANS64.TRYWAIT P0, [R0+URZ+0x68], R2 ;  /* 0x00006802000075a7 */ /* 0x0044e400080011ff */
[----:B---3--:R-:W-:Y:S05]  /*7d60*/  @!P0 NANOSLEEP.SYNCS 0x989680 ;  /* 0x009896800000895d */ /* 0x008fea0003900000 */
[----:B------:R-:W3:Y:S02]  /*7d70*/  @!P0 SYNCS.PHASECHK.TRANS64 P0, [R0+URZ+0x68], R2 ;  /* 0x00006802000085a7 */ /* 0x000ee400080010ff */
[----:B---3--:R-:W-:Y:S05]  /*7d80*/  @!P0 BRA `(.L_x_140) ;  /* 0xfffffffc00f08947 */ /* 0x008fea000383ffff */
[----:B------:R-:W-:Y:S05]  /*7d90*/  BRA `(.L_x_69) ;  /* 0xffffffc000f87947 */ /* 0x000fea000383ffff */
.L_x_73:
[----:B------:R-:W-:Y:S07]  /*7da0*/  MOV R0, UR15 ;  /* 0x0000000f00007c02 */ /* 0x000fee0008000f00 */
.L_x_141:
[----:B-1----:R1:W2:Y:S02]  /*7db0*/  SYNCS.PHASECHK.TRANS64.TRYWAIT P0, [R0+URZ+0x48], R9 ;  /* 0x00004809000075a7 */ /* 0x0022a400080011ff */
[----:B--2---:R-:W-:Y:S05]  /*7dc0*/  @!P0 NANOSLEEP.SYNCS 0x989680 ;  /* 0x009896800000895d */ /* 0x004fea0003900000 */
[----:B------:R-:W2:Y:S02]  /*7dd0*/  @!P0 SYNCS.PHASECHK.TRANS64 P0, [R0+URZ+0x48], R9 ;  /* 0x00004809000085a7 */ /* 0x000ea400080010ff */
[----:B--2---:R-:W-:Y:S05]  /*7de0*/  @!P0 BRA `(.L_x_141) ;  /* 0xfffffffc00f08947 */ /* 0x004fea000383ffff */
[----:B------:R-:W-:Y:S05]  /*7df0*/  BRA `(.L_x_142) ;  /* 0xffffffc400707947 */ /* 0x000fea000383ffff */
.L_x_74:
[----:B------:R-:W-:Y:S07]  /*7e00*/  MOV R0, UR13 ;  /* 0x0000000d00007c02 */ /* 0x000fee0008000f00 */
.L_x_143:
[----:B-1----:R1:W2:Y:S02]  /*7e10*/  SYNCS.PHASECHK.TRANS64.TRYWAIT P0, [R0+URZ+0x48], R14 ;  /* 0x0000480e000075a7 */ /* 0x0022a400080011ff */
[----:B--2---:R-:W-:Y:S05]  /*7e20*/  @!P0 NANOSLEEP.SYNCS 0x989680 ;  /* 0x009896800000895d */ /* 0x004fea0003900000 */
[----:B------:R-:W2:Y:S02]  /*7e30*/  @!P0 SYNCS.PHASECHK.TRANS64 P0, [R0+URZ+0x48], R14 ;  /* 0x0000480e000085a7 */ /* 0x000ea400080010ff */
[----:B--2---:R-:W-:Y:S05]  /*7e40*/  @!P0 BRA `(.L_x_143) ;  /* 0xfffffffc00f08947 */ /* 0x004fea000383ffff */
[----:B------:R-:W-:Y:S05]  /*7e50*/  BRA `(.L_x_144) ;  /* 0xffffffc800107947 */ /* 0x000fea000383ffff */
.L_x_76:
[----:B------:R-:W-:-:S07]  /*7e60*/  MOV R0, UR4 ;  /* 0x0000000400007c02 */ /* 0x000fce0008000f00 */
.L_x_145:
[----:B-1----:R1:W3:Y:S02]  /*7e70*/  SYNCS.PHASECHK.TRANS64.TRYWAIT P0, [R0+URZ], R2 ;  /* 0x00000002000075a7 */ /* 0x0022e400080011ff */
[----:B---3--:R-:W-:Y:S05]  /*7e80*/  @!P0 NANOSLEEP.SYNCS 0x989680 ;  /* 0x009896800000895d */ /* 0x008fea0003900000 */
[----:B------:R-:W3:Y:S02]  /*7e90*/  @!P0 SYNCS.PHASECHK.TRANS64 P0, [R0+URZ], R2 ;  /* 0x00000002000085a7 */ /* 0x000ee400080010ff */
[----:B---3--:R-:W-:Y:S05]  /*7ea0*/  @!P0 BRA `(.L_x_145) ;  /* 0xfffffffc00f08947 */ /* 0x008fea000383ffff */
[----:B------:R-:W-:Y:S05]  /*7eb0*/  BRA `(.L_x_146) ;  /* 0xffffffc8009c7947 */ /* 0x000fea000383ffff */
.L_x_77:
[----:B------:R-:W-:-:S07]  /*7ec0*/  MOV R0, UR4 ;  /* 0x0000000400007c02 */ /* 0x000fce0008000f00 */
.L_x_147:
[----:B-1----:R1:W3:Y:S02]  /*7ed0*/  SYNCS.PHASECHK.TRANS64.TRYWAIT P0, [R0+URZ], R2 ;  /* 0x00000002000075a7 */ /* 0x0022e400080011ff */
[----:B---3--:R-:W-:Y:S05]  /*7ee0*/  @!P0 NANOSLEEP.SYNCS 0x989680 ;  /* 0x009896800000895d */ /* 0x008fea0003900000 */
[----:B------:R-:W3:Y:S02]  /*7ef0*/  @!P0 SYNCS.PHASECHK.TRANS64 P0, [R0+URZ], R2 ;  /* 0x00000002000085a7 */ /* 0x000ee400080010ff */
[----:B---3--:R-:W-:Y:S05]  /*7f00*/  @!P0 BRA `(.L_x_147) ;  /* 0xfffffffc00f08947 */ /* 0x008fea000383ffff */
[----:B------:R-:W-:Y:S05]  /*7f10*/  BRA `(.L_x_148) ;  /* 0xffffffc800a87947 */ /* 0x000fea000383ffff */
.L_x_79:
[----:B--2---:R2:W4:Y:S02]  /*7f20*/  SYNCS.PHASECHK.TRANS64.TRYWAIT P0, [R0+URZ+0x70], R2 ;  /* 0x00007002000075a7 */ /* 0x00452400080011ff */
[----:B----4-:R-:W-:Y:S05]  /*7f30*/  @!P0 NANOSLEEP.SYNCS 0x989680 ;  /* 0x009896800000895d */ /* 0x010fea0003900000 */
[----:B------:R-:W4:Y:S02]  /*7f40*/  @!P0 SYNCS.PHASECHK.TRANS64 P0, [R0+URZ+0x70], R2 ;  /* 0x00007002000085a7 */ /* 0x000f2400080010ff */
[----:B----4-:R-:W-:Y:S05]  /*7f50*/  @!P0 BRA `(.L_x_79) ;  /* 0xfffffffc00f08947 */ /* 0x010fea000383ffff */
[----:B------:R-:W-:Y:S05]  /*7f60*/  BRA `(.L_x_149) ;  /* 0xffffffcc008c7947 */ /* 0x000fea000383ffff */
.L_x_89:
[----:B-1----:R1:W3:Y:S02]  /*7f70*/  SYNCS.PHASECHK.TRANS64.TRYWAIT P1, [R0+URZ+0x30], R3 ;  /* 0x00003003000075a7 */ /* 0x0022e400080211ff */
[----:B---3--:R-:W-:Y:S05]  /*7f80*/  @!P1 NANOSLEEP.SYNCS 0x989680 ;  /* 0x009896800000995d */ /* 0x008fea0003900000 */
[----:B------:R-:W3:Y:S02]  /*7f90*/  @!P1 SYNCS.PHASECHK.TRANS64 P1, [R0+URZ+0x30], R3 ;  /* 0x00003003000095a7 */ /* 0x000ee400080210ff */
[----:B---3--:R-:W-:Y:S05]  /*7fa0*/  @!P1 BRA `(.L_x_89) ;  /* 0xfffffffc00f09947 */ /* 0x008fea000383ffff */
[----:B------:R-:W-:Y:S05]  /*7fb0*/  BRA `(.L_x_88) ;  /* 0xffffffd800bc7947 */ /* 0x000fea000383ffff */
.L_x_91:
[----:B-1----:R1:W4:Y:S02]  /*7fc0*/  SYNCS.PHASECHK.TRANS64.TRYWAIT P0, [R73+URZ+0x90], R2 ;  /* 0x00009002490075a7 */ /* 0x00232400080011ff */
[----:B----4-:R-:W-:Y:S05]  /*7fd0*/  @!P0 NANOSLEEP.SYNCS 0x989680 ;  /* 0x009896800000895d */ /* 0x010fea0003900000 */
[----:B------:R-:W4:Y:S02]  /*7fe0*/  @!P0 SYNCS.PHASECHK.TRANS64 P0, [R73+URZ+0x90], R2 ;  /* 0x00009002490085a7 */ /* 0x000f2400080010ff */
[----:B----4-:R-:W-:Y:S05]  /*7ff0*/  @!P0 BRA `(.L_x_91) ;  /* 0xfffffffc00f08947 */ /* 0x010fea000383ffff */
[----:B------:R-:W-:Y:S05]  /*8000*/  BRA `(.L_x_90) ;  /* 0xffffffd800f47947 */ /* 0x000fea000383ffff */
.L_x_102:
[----:B--2---:R2:W4:Y:S02]  /*8010*/  SYNCS.PHASECHK.TRANS64.TRYWAIT P0, [R2+URZ+0x30], R107 ;  /* 0x0000306b020075a7 */ /* 0x00452400080011ff */
[----:B----4-:R-:W-:Y:S05]  /*8020*/  @!P0 NANOSLEEP.SYNCS 0x989680 ;  /* 0x009896800000895d */ /* 0x010fea0003900000 */
[----:B------:R-:W4:Y:S02]  /*8030*/  @!P0 SYNCS.PHASECHK.TRANS64 P0, [R2+URZ+0x30], R107 ;  /* 0x0000306b020085a7 */ /* 0x000f2400080010ff */
[----:B----4-:R-:W-:Y:S05]  /*8040*/  @!P0 BRA `(.L_x_102) ;  /* 0xfffffffc00f08947 */ /* 0x010fea000383ffff */
[----:B------:R-:W-:Y:S05]  /*8050*/  BRA `(.L_x_101) ;  /* 0xffffffe400dc7947 */ /* 0x000fea000383ffff */
        .weak           $__internal_0_$__cuda_sm10x_tcgen05_guardrail_trap_col_being_dealloced_not_returned_by_alloc
        .type           $__internal_0_$__cuda_sm10x_tcgen05_guardrail_trap_col_being_dealloced_not_returned_by_alloc,@function
        .size           $__internal_0_$__cuda_sm10x_tcgen05_guardrail_trap_col_being_dealloced_not_returned_by_alloc,($__internal_1_$__cuda_sm10x_tcgen05_guardrail_trap_phase_invalid_during_alloc - $__internal_0_$__cuda_sm10x_tcgen05_guardrail_trap_col_being_dealloced_not_returned_by_alloc)
$__internal_0_$__cuda_sm10x_tcgen05_guardrail_trap_col_being_dealloced_not_returned_by_alloc:
[----:B------:R-:W-:Y:S05]  /*8060*/  BPT.TRAP 0x1 ;  /* 0x000000040000795c */ /* 0x000fea0000300000 */
[----:B------:R-:W-:-:S04]  /*8070*/  HFMA2 R3, -RZ, RZ, 0, 0 ;  /* 0x00000000ff037431 */ /* 0x000fc800000001ff */
[----:B------:R-:W-:Y:S05]  /*8080*/  RET.REL.NODEC R2 `(_ZN7cutlass13device_kernelINS_4gemm6kernel13GemmUniversalIN4cute5tupleIJiiiiEEENS1_10collective13CollectiveMmaINS1_35MainloopSm100TmaUmmaWarpSpecializedILi3ELi2ELi4ENS5_IJNS4_1CILi1EEESB_SB_EEEEENS5_IJNSA_ILi128EEENSA_ILi64EEESE_EEENS_6half_tENS5_IJlSB_lEEESH_SI_NS4_8TiledMMAINS4_8MMA_AtomIJNS4_20SM100_MMA_F16BF16_SSISH_SH_fLi128ELi64ELNS4_4UMMA5MajorE0ELSN_0ELNSM_7ScaleInE0ELSO_0EEEEEENS4_6LayoutISC_NS5_IJNSA_ILi0EEESS_SS_EEEEENS5_IJNS4_10UnderscoreESV_SV_EEEEENS4_13SM90_TMA_LOADENS4_14ComposedLayoutINS4_7SwizzleILi3ELi4ELi3EEENS4_18smem_ptr_flag_bitsILi16EEENSR_INS5_IJNSA_ILi8EEESF_EEENS5_IJSF_SB_EEEEEEEvNS4_8identityESY_S18_vS19_EENS_8epilogue10collective18CollectiveEpilogueINS1B_23Sm100TmaWarpSpecializedILi3ELi2ELi32ELb1ELb0EEEJSG_NS5_IJNSR_ISE_SB_EENSR_INSA_ILi32EEESB_EEEEESH_SI_SH_SI_NS1B_6fusion15FusionCallbacksIS1F_NS1K_17LinearCombinationISH_fSH_fLNS_15FloatRoundStyleE2EEESG_S1J_JEEENS4_5SM1004TMEM4LOAD26SM100_TMEM_LOAD_32dp32b32xESY_NSZ_INS10_ILi2ELi4ELi3EEES13_NSR_INS5_IJS14_S1H_EEENS5_IJS1H_SB_EEEEEEENS4_39AutoVectorizingCopyWithAssumedAlignmentILi128EEENS4_14SM90_TMA_STOREES1Y_S20_S20_EEEvvEEEEvNT_6ParamsE) ;  /* 0xffffff7c02dc7950 */ /* 0x000fea0003c3ffff */
        .weak           $__internal_1_$__cuda_sm10x_tcgen05_guardrail_trap_phase_invalid_during_alloc
        .type           $__internal_1_$__cuda_sm10x_tcgen05_guardrail_trap_phase_invalid_during_alloc,@function
        .size           $__internal_1_$__cuda_sm10x_tcgen05_guardrail_trap_phase_invalid_during_alloc,($__internal_2_$__cuda_sm10x_tcgen05_guardrail_trap_unallocated_columns_being_dealloced - $__internal_1_$__cuda_sm10x_tcgen05_guardrail_trap_phase_invalid_during_alloc)
$__internal_1_$__cuda_sm10x_tcgen05_guardrail_trap_phase_invalid_during_alloc:
[----:B------:R-:W-:Y:S05]  /*8090*/  BPT.TRAP 0x1 ;  /* 0x000000040000795c */ /* 0x000fea0000300000 */
[----:B------:R-:W-:-:S04]  /*80a0*/  MOV R3, 0x0 ;  /* 0x0000000000037802 */ /* 0x000fc80000000f00 */
[----:B------:R-:W-:Y:S05]  /*80b0*/  RET.REL.NODEC R2 `(_ZN7cutlass13device_kernelINS_4gemm6kernel13GemmUniversalIN4cute5tupleIJiiiiEEENS1_10collective13CollectiveMmaINS1_35MainloopSm100TmaUmmaWarpSpecializedILi3ELi2ELi4ENS5_IJNS4_1CILi1EEESB_SB_EEEEENS5_IJNSA_ILi128EEENSA_ILi64EEESE_EEENS_6half_tENS5_IJlSB_lEEESH_SI_NS4_8TiledMMAINS4_8MMA_AtomIJNS4_20SM100_MMA_F16BF16_SSISH_SH_fLi128ELi64ELNS4_4UMMA5MajorE0ELSN_0ELNSM_7ScaleInE0ELSO_0EEEEEENS4_6LayoutISC_NS5_IJNSA_ILi0EEESS_SS_EEEEENS5_IJNS4_10UnderscoreESV_SV_EEEEENS4_13SM90_TMA_LOADENS4_14ComposedLayoutINS4_7SwizzleILi3ELi4ELi3EEENS4_18smem_ptr_flag_bitsILi16EEENSR_INS5_IJNSA_ILi8EEESF_EEENS5_IJSF_SB_EEEEEEEvNS4_8identityESY_S18_vS19_EENS_8epilogue10collective18CollectiveEpilogueINS1B_23Sm100TmaWarpSpecializedILi3ELi2ELi32ELb1ELb0EEEJSG_NS5_IJNSR_ISE_SB_EENSR_INSA_ILi32EEESB_EEEEESH_SI_SH_SI_NS1B_6fusion15FusionCallbacksIS1F_NS1K_17LinearCombinationISH_fSH_fLNS_15FloatRoundStyleE2EEESG_S1J_JEEENS4_5SM1004TMEM4LOAD26SM100_TMEM_LOAD_32dp32b32xESY_NSZ_INS10_ILi2ELi4ELi3EEES13_NSR_INS5_IJS14_S1H_EEENS5_IJS1H_SB_EEEEEEENS4_39AutoVectorizingCopyWithAssumedAlignmentILi128EEENS4_14SM90_TMA_STOREES1Y_S20_S20_EEEvvEEEEvNT_6ParamsE) ;  /* 0xffffff7c02d07950 */ /* 0x000fea0003c3ffff */
        .weak           $__internal_2_$__cuda_sm10x_tcgen05_guardrail_trap_unallocated_columns_being_dealloced
        .type           $__internal_2_$__cuda_sm10x_tcgen05_guardrail_trap_unallocated_columns_being_dealloced,@function
        .size           $__internal_2_$__cuda_sm10x_tcgen05_guardrail_trap_unallocated_columns_being_dealloced,(.L_x_151 - $__internal_2_$__cuda_sm10x_tcgen05_guardrail_trap_unallocated_columns_being_dealloced)
$__internal_2_$__cuda_sm10x_tcgen05_guardrail_trap_unallocated_columns_being_dealloced:
[----:B------:R-:W-:Y:S05]  /*80c0*/  BPT.TRAP 0x1 ;  /* 0x000000040000795c */ /* 0x000fea0000300000 */
[----:B------:R-:W-:-:S04]  /*80d0*/  HFMA2 R3, -RZ, RZ, 0, 0 ;  /* 0x00000000ff037431 */ /* 0x000fc800000001ff */
[----:B------:R-:W-:Y:S05]  /*80e0*/  RET.REL.NODEC R2 `(_ZN7cutlass13device_kernelINS_4gemm6kernel13GemmUniversalIN4cute5tupleIJiiiiEEENS1_10collective13CollectiveMmaINS1_35MainloopSm100TmaUmmaWarpSpecializedILi3ELi2ELi4ENS5_IJNS4_1CILi1EEESB_SB_EEEEENS5_IJNSA_ILi128EEENSA_ILi64EEESE_EEENS_6half_tENS5_IJlSB_lEEESH_SI_NS4_8TiledMMAINS4_8MMA_AtomIJNS4_20SM100_MMA_F16BF16_SSISH_SH_fLi128ELi64ELNS4_4UMMA5MajorE0ELSN_0ELNSM_7ScaleInE0ELSO_0EEEEEENS4_6LayoutISC_NS5_IJNSA_ILi0EEESS_SS_EEEEENS5_IJNS4_10UnderscoreESV_SV_EEEEENS4_13SM90_TMA_LOADENS4_14ComposedLayoutINS4_7SwizzleILi3ELi4ELi3EEENS4_18smem_ptr_flag_bitsILi16EEENSR_INS5_IJNSA_ILi8EEESF_EEENS5_IJSF_SB_EEEEEEEvNS4_8identityESY_S18_vS19_EENS_8epilogue10collective18CollectiveEpilogueINS1B_23Sm100TmaWarpSpecializedILi3ELi2ELi32ELb1ELb0EEEJSG_NS5_IJNSR_ISE_SB_EENSR_INSA_ILi32EEESB_EEEEESH_SI_SH_SI_NS1B_6fusion15FusionCallbacksIS1F_NS1K_17LinearCombinationISH_fSH_fLNS_15FloatRoundStyleE2EEESG_S1J_JEEENS4_5SM1004TMEM4LOAD26SM100_TMEM_LOAD_32dp32b32xESY_NSZ_INS10_ILi2ELi4ELi3EEES13_NSR_INS5_IJS14_S1H_EEENS5_IJS1H_SB_EEEEEEENS4_39AutoVectorizingCopyWithAssumedAlignmentILi128EEENS4_14SM90_TMA_STOREES1Y_S20_S20_EEEvvEEEEvNT_6ParamsE) ;  /* 0xffffff7c02c47950 */ /* 0x000fea0003c3ffff */
.L_x_150:
[----:B------:R-:W-:-:S00]  /*80f0*/  BRA `(.L_x_150) ;  /* 0xfffffffc00fc7947 */ /* 0x000fc0000383ffff */
[----:B------:R-:W-:-:S00]  /*8100*/  NOP ;  /* 0x0000000000007918 */ /* 0x000fc00000000000 */
[----:B------:R-:W-:-:S00]  /*8110*/  NOP ;  /* 0x0000000000007918 */ /* 0x000fc00000000000 */
[----:B------:R-:W-:-:S00]  /*8120*/  NOP ;  /* 0x0000000000007918 */ /* 0x000fc00000000000 */
[----:B------:R-:W-:-:S00]  /*8130*/  NOP ;  /* 0x0000000000007918 */ /* 0x000fc00000000000 */
[----:B------:R-:W-:-:S00]  /*8140*/  NOP ;  /* 0x0000000000007918 */ /* 0x000fc00000000000 */
[----:B------:R-:W-:-:S00]  /*8150*/  NOP ;  /* 0x0000000000007918 */ /* 0x000fc00000000000 */
[----:B------:R-:W-:-:S00]  /*8160*/  NOP ;  /* 0x0000000000007918 */ /* 0x000fc00000000000 */
[----:B------:R-:W-:-:S00]  /*8170*/  NOP ;  /* 0x0000000000007918 */ /* 0x000fc00000000000 */
.L_x_151:


//--------------------- .nv.global.init           --------------------------
	.section	.nv.global.init,"aw",@progbits
.nv.global.init:
	.type		$str$27,@object
	.size		$str$27,($str$28 - $str$27)
$str$27:
        /*0000*/ 	.byte	0x28, 0x61, 0x64, 0x64, 0x72, 0x65, 0x73, 0x73, 0x20, 0x26, 0x20, 0x6d, 0x61, 0x73, 0x6b, 0x29
        /*0010*/ 	.byte	0x20, 0x3d, 0x3d, 0x20, 0x30, 0x00
	.type		$str$28,@object
	.size		$str$28,($str$26 - $str$28)
$str$28:
        /*0016*/ 	.byte	0x2f, 0x74, 0x6d, 0x70, 0x2f, 0x63, 0x75, 0x74, 0x6c, 0x61, 0x73, 0x73, 0x5f, 0x73, 0x77, 0x65
        /*0026*/ 	.byte	0x65, 0x70, 0x5f, 0x73, 0x72, 0x63, 0x2f, 0x69, 0x6e, 0x63, 0x6c, 0x75, 0x64, 0x65, 0x2f, 0x63
        /*0036*/ 	.byte	0x75, 0x74, 0x65, 0x2f, 0x70, 0x6f, 0x69, 0x6e, 0x74, 0x65, 0x72, 0x5f, 0x66, 0x6c, 0x61, 0x67
        /*0046*/ 	.byte	0x67, 0x65, 0x64, 0x2e, 0x68, 0x70, 0x70, 0x00
	.type		$str$26,@object
	.size		$str$26,($str$25 - $str$26)
$str$26:
        /*004e*/ 	.byte	0x2f, 0x74, 0x6d, 0x70, 0x2f, 0x63, 0x75, 0x74, 0x6c, 0x61, 0x73, 0x73, 0x5f, 0x73, 0x77, 0x65
        /*005e*/ 	.byte	0x65, 0x70, 0x5f, 0x73, 0x72, 0x63, 0x2f, 0x69, 0x6e, 0x63, 0x6c, 0x75, 0x64, 0x65, 0x2f, 0x63
        /*006e*/ 	.byte	0x75, 0x74, 0x65, 0x2f, 0x61, 0x74, 0x6f, 0x6d, 0x2f, 0x63, 0x6f, 0x70, 0x79, 0x5f, 0x74, 0x72
        /*007e*/ 	.byte	0x61, 0x69, 0x74, 0x73, 0x5f, 0x73, 0x6d, 0x31, 0x30, 0x30, 0x2e, 0x68, 0x70, 0x70, 0x00
	.type		$str$25,@object
	.size		$str$25,(__unnamed_1 - $str$25)
$str$25:
        /*008d*/ 	.byte	0x28, 0x28, 0x75, 0x69, 0x6e, 0x74, 0x33, 0x32, 0x5f, 0x74, 0x28, 0x74, 0x68, 0x72, 0x65, 0x61
        /*009d*/ 	.byte	0x64, 0x49, 0x64, 0x78, 0x2e, 0x78, 0x29, 0x20, 0x2f, 0x20, 0x33, 0x32, 0x29, 0x20, 0x25, 0x20
        /*00ad*/ 	.byte	0x34, 0x29, 0x20, 0x3d, 0x3d, 0x20, 0x28, 0x28, 0x28, 0x74, 0x6d, 0x65, 0x6d, 0x5f, 0x61, 0x64
        /*00bd*/ 	.byte	0x64, 0x72, 0x20, 0x3e, 0x3e, 0x20, 0x31, 0x36, 0x29, 0x20, 0x2f, 0x20, 0x33, 0x32, 0x29, 0x20
        /*00cd*/ 	.byte	0x25, 0x20, 0x34, 0x29, 0x00
	.type		__unnamed_1,@object
	.size		__unnamed_1,(__unnamed_2 - __unnamed_1)
__unnamed_1:
        /*00d2*/ 	.byte	0x61, 0x75, 0x74, 0x6f, 0x20, 0x63, 0x75, 0x74, 0x65, 0x3a, 0x3a, 0x61, 0x73, 0x5f, 0x70, 0x6f
        /* <DEDUP_REMOVED lines=24> */
        /*0262*/ 	.byte	0x3e, 0x3e, 0x3e, 0x3e, 0x5d, 0x00
	.type		__unnamed_2,@object
	.size		__unnamed_2,(.L_2 - __unnamed_2)
__unnamed_2:
        /* <DEDUP_REMOVED lines=42> */
        /*0508*/ 	.byte	0x3e, 0x3e, 0x5d, 0x00
.L_2:


//--------------------- .nv.shared._ZN7cutlass13device_kernelINS_4gemm6kernel13GemmUniversalIN4cute5tupleIJiiiiEEENS1_10collective13CollectiveMmaINS1_35MainloopSm100TmaUmmaWarpSpecializedILi3ELi2ELi4ENS5_IJNS4_1CILi1EEESB_SB_EEEEENS5_IJNSA_ILi128EEENSA_ILi64EEESE_EEENS_6half_tENS5_IJlSB_lEEESH_SI_NS4_8TiledMMAINS4_8MMA_AtomIJNS4_20SM100_MMA_F16BF16_SSISH_SH_fLi128ELi64ELNS4_4UMMA5MajorE0ELSN_0ELNSM_7ScaleInE0ELSO_0EEEEEENS4_6LayoutISC_NS5_IJNSA_ILi0EEESS_SS_EEEEENS5_IJNS4_10UnderscoreESV_SV_EEEEENS4_13SM90_TMA_LOADENS4_14ComposedLayoutINS4_7SwizzleILi3ELi4ELi3EEENS4_18smem_ptr_flag_bitsILi16EEENSR_INS5_IJNSA_ILi8EEESF_EEENS5_IJSF_SB_EEEEEEEvNS4_8identityESY_S18_vS19_EENS_8epilogue10collective18CollectiveEpilogueINS1B_23Sm100TmaWarpSpecializedILi3ELi2ELi32ELb1ELb0EEEJSG_NS5_IJNSR_ISE_SB_EENSR_INSA_ILi32EEESB_EEEEESH_SI_SH_SI_NS1B_6fusion15FusionCallbacksIS1F_NS1K_17LinearCombinationISH_fSH_fLNS_15FloatRoundStyleE2EEESG_S1J_JEEENS4_5SM1004TMEM4LOAD26SM100_TMEM_LOAD_32dp32b32xESY_NSZ_INS10_ILi2ELi4ELi3EEES13_NSR_INS5_IJS14_S1H_EEENS5_IJS1H_SB_EEEEEEENS4_39AutoVectorizingCopyWithAssumedAlignmentILi128EEENS4_14SM90_TMA_STOREES1Y_S20_S20_EEEvvEEEEvNT_6ParamsE --------------------------
	.section	.nv.shared._ZN7cutlass13device_kernelINS_4gemm6kernel13GemmUniversalIN4cute5tupleIJiiiiEEENS1_10collective13CollectiveMmaINS1_35MainloopSm100TmaUmmaWarpSpecializedILi3ELi2ELi4ENS5_IJNS4_1CILi1EEESB_SB_EEEEENS5_IJNSA_ILi128EEENSA_ILi64EEESE_EEENS_6half_tENS5_IJlSB_lEEESH_SI_NS4_8TiledMMAINS4_8MMA_AtomIJNS4_20SM100_MMA_F16BF16_SSISH_SH_fLi128ELi64ELNS4_4UMMA5MajorE0ELSN_0ELNSM_7ScaleInE0ELSO_0EEEEEENS4_6LayoutISC_NS5_IJNSA_ILi0EEESS_SS_EEEEENS5_IJNS4_10UnderscoreESV_SV_EEEEENS4_13SM90_TMA_LOADENS4_14ComposedLayoutINS4_7SwizzleILi3ELi4ELi3EEENS4_18smem_ptr_flag_bitsILi16EEENSR_INS5_IJNSA_ILi8EEESF_EEENS5_IJSF_SB_EEEEEEEvNS4_8identityESY_S18_vS19_EENS_8epilogue10collective18CollectiveEpilogueINS1B_23Sm100TmaWarpSpecializedILi3ELi2ELi32ELb1ELb0EEEJSG_NS5_IJNSR_ISE_SB_EENSR_INSA_ILi32EEESB_EEEEESH_SI_SH_SI_NS1B_6fusion15FusionCallbacksIS1F_NS1K_17LinearCombinationISH_fSH_fLNS_15FloatRoundStyleE2EEESG_S1J_JEEENS4_5SM1004TMEM4LOAD26SM100_TMEM_LOAD_32dp32b32xESY_NSZ_INS10_ILi2ELi4ELi3EEES13_NSR_INS5_IJS14_S1H_EEENS5_IJS1H_SB_EEEEEEENS4_39AutoVectorizingCopyWithAssumedAlignmentILi128EEENS4_14SM90_TMA_STOREES1Y_S20_S20_EEEvvEEEEvNT_6ParamsE,"aw",@nobits
	.sectionflags	@""
	.align	16
	.zero		1024


//--------------------- .nv.shared.reserved.0     --------------------------
	.section	.nv.shared.reserved.0,"aw",@nobits
	.weak		__nv_reservedSMEM_offset_0_alias
	.size		__nv_reservedSMEM_offset_0_alias, 0, 64
	.other		__nv_reservedSMEM_offset_0_alias,@"STO_CUDA_RESERVED_SHARED STV_DEFAULT"
__nv_reservedSMEM_offset_0_alias:
	.zero		0
.nv.shared.reserved.0:
	.zero		64
	.weak		__nv_reservedSMEM_tcgen05_partition
	.type		__nv_reservedSMEM_tcgen05_partition,@object
	.size		__nv_reservedSMEM_tcgen05_partition,(.L_0 - __nv_reservedSMEM_tcgen05_partition)
__nv_reservedSMEM_tcgen05_partition:
	.zero		32
.L_0:


//--------------------- .nv.global                --------------------------
	.section	.nv.global,"aw",@nobits
.nv.global:
	.type		_ZN39_INTERNAL_5615e3c6_4_k_cu_9ea17f08_61384cute1_E,@object
	.size		_ZN39_INTERNAL_5615e3c6_4_k_cu_9ea17f08_61384cute1_E,(_ZN39_INTERNAL_5615e3c6_4_k_cu_9ea17f08_61384cuda3std3__45__cpo6cbeginE - _ZN39_INTERNAL_5615e3c6_4_k_cu_9ea17f08_61384cute1_E)
_ZN39_INTERNAL_5615e3c6_4_k_cu_9ea17f08_61384cute1_E:
	.zero		1
	.type		_ZN39_INTERNAL_5615e3c6_4_k_cu_9ea17f08_61384cuda3std3__45__cpo6cbeginE,@object
	.size		_ZN39_INTERNAL_5615e3c6_4_k_cu_9ea17f08_61384cuda3std3__45__cpo6cbeginE,(_ZN39_INTERNAL_5615e3c6_4_k_cu_9ea17f08_61384cuda3std3__48in_placeE - _ZN39_INTERNAL_5615e3c6_4_k_cu_9ea17f08_61384cuda3std3__45__cpo6cbeginE)
_ZN39_INTERNAL_5615e3c6_4_k_cu_9ea17f08_61384cuda3std3__45__cpo6cbeginE:
	.zero		1
	.type		_ZN39_INTERNAL_5615e3c6_4_k_cu_9ea17f08_61384cuda3std3__48in_placeE,@object
	.size		_ZN39_INTERNAL_5615e3c6_4_k_cu_9ea17f08_61384cuda3std3__48in_placeE,(_ZN39_INTERNAL_5615e3c6_4_k_cu_9ea17f08_61384cuda3std6ranges3__45__cpo9iter_moveE - _ZN39_INTERNAL_5615e3c6_4_k_cu_9ea17f08_61384cuda3std3__48in_placeE)
_ZN39_INTERNAL_5615e3c6_4_k_cu_9ea17f08_61384cuda3std3__48in_placeE:
	.zero		1
	.type		_ZN39_INTERNAL_5615e3c6_4_k_cu_9ea17f08_61384cuda3std6ranges3__45__cpo9iter_moveE,@object
	.size		_ZN39_INTERNAL_5615e3c6_4_k_cu_9ea17f08_61384cuda3std6ranges3__45__cpo9iter_moveE,(_ZN39_INTERNAL_5615e3c6_4_k_cu_9ea17f08_61384cuda3std3__45__cpo5beginE - _ZN39_INTERNAL_5615e3c6_4_k_cu_9ea17f08_61384cuda3std6ranges3__45__cpo9iter_moveE)
_ZN39_INTERNAL_5615e3c6_4_k_cu_9ea17f08_61384cuda3std6ranges3__45__cpo9iter_moveE:
	.zero		1
	.type		_ZN39_INTERNAL_5615e3c6_4_k_cu_9ea17f08_61384cuda3std3__45__cpo5beginE,@object
	.size		_ZN39_INTERNAL_5615e3c6_4_k_cu_9ea17f08_61384cuda3std3__45__cpo5beginE,(_ZN39_INTERNAL_5615e3c6_4_k_cu_9ea17f08_61384cuda3std3__441_GLOBAL__N__5615e3c6_4_k_cu_9ea17f08_61386ignoreE - _ZN39_INTERNAL_5615e3c6_4_k_cu_9ea17f08_61384cuda3std3__45__cpo5beginE)
_ZN39_INTERNAL_5615e3c6_4_k_cu_9ea17f08_61384cuda3std3__45__cpo5beginE:
	.zero		1
	.type		_ZN39_INTERNAL_5615e3c6_4_k_cu_9ea17f08_61384cuda3std3__441_GLOBAL__N__5615e3c6_4_k_cu_9ea17f08_61386ignoreE,@object
	.size		_ZN39_INTERNAL_5615e3c6_4_k_cu_9ea17f08_61384cuda3std3__441_GLOBAL__N__5615e3c6_4_k_cu_9ea17f08_61386ignoreE,(_ZN39_INTERNAL_5615e3c6_4_k_cu_9ea17f08_61384cute7productE - _ZN39_INTERNAL_5615e3c6_4_k_cu_9ea17f08_61384cuda3std3__441_GLOBAL__N__5615e3c6_4_k_cu_9ea17f08_61386ignoreE)
_ZN39_INTERNAL_5615e3c6_4_k_cu_9ea17f08_61384cuda3std3__441_GLOBAL__N__5615e3c6_4_k_cu_9ea17f08_61386ignoreE:
	.zero		1
	.type		_ZN39_INTERNAL_5615e3c6_4_k_cu_9ea17f08_61384cute7productE,@object
	.size		_ZN39_INTERNAL_5615e3c6_4_k_cu_9ea17f08_61384cute7productE,(_ZN39_INTERNAL_5615e3c6_4_k_cu_9ea17f08_61384cuda3std3__45__cpo3endE - _ZN39_INTERNAL_5615e3c6_4_k_cu_9ea17f08_61384cute7productE)
_ZN39_INTERNAL_5615e3c6_4_k_cu_9ea17f08_61384cute7productE:
	.zero		1
	.type		_ZN39_INTERNAL_5615e3c6_4_k_cu_9ea17f08_61384cuda3std3__45__cpo3endE,@object
	.size		_ZN39_INTERNAL_5615e3c6_4_k_cu_9ea17f08_61384cuda3std3__45__cpo3endE,(_ZN39_INTERNAL_5615e3c6_4_k_cu_9ea17f08_61384cuda3std3__419piecewise_constructE - _ZN39_INTERNAL_5615e3c6_4_k_cu_9ea17f08_61384cuda3std3__45__cpo3endE)
_ZN39_INTERNAL_5615e3c6_4_k_cu_9ea17f08_61384cuda3std3__45__cpo3endE:
	.zero		1
	.type		_ZN39_INTERNAL_5615e3c6_4_k_cu_9ea17f08_61384cuda3std3__419piecewise_constructE,@object
	.size		_ZN39_INTERNAL_5615e3c6_4_k_cu_9ea17f08_61384cuda3std3__419piecewise_constructE,(_ZN39_INTERNAL_5615e3c6_4_k_cu_9ea17f08_61384cuda3std3__45__cpo4cendE - _ZN39_INTERNAL_5615e3c6_4_k_cu_9ea17f08_61384cuda3std3__419piecewise_constructE)
_ZN39_INTERNAL_5615e3c6_4_k_cu_9ea17f08_61384cuda3std3__419piecewise_constructE:
	.zero		1
	.type		_ZN39_INTERNAL_5615e3c6_4_k_cu_9ea17f08_61384cuda3std3__45__cpo4cendE,@object
	.size		_ZN39_INTERNAL_5615e3c6_4_k_cu_9ea17f08_61384cuda3std3__45__cpo4cendE,(_ZN39_INTERNAL_5615e3c6_4_k_cu_9ea17f08_61384cuda3std6ranges3__45__cpo4swapE - _ZN39_INTERNAL_5615e3c6_4_k_cu_9ea17f08_61384cuda3std3__45__cpo4cendE)
_ZN39_INTERNAL_5615e3c6_4_k_cu_9ea17f08_61384cuda3std3__45__cpo4cendE:
	.zero		1
	.type		_ZN39_INTERNAL_5615e3c6_4_k_cu_9ea17f08_61384cuda3std6ranges3__45__cpo4swapE,@object
	.size		_ZN39_INTERNAL_5615e3c6_4_k_cu_9ea17f08_61384cuda3std6ranges3__45__cpo4swapE,(.L_10 - _ZN39_INTERNAL_5615e3c6_4_k_cu_9ea17f08_61384cuda3std6ranges3__45__cpo4swapE)
_ZN39_INTERNAL_5615e3c6_4_k_cu_9ea17f08_61384cuda3std6ranges3__45__cpo4swapE:
	.zero		1
.L_10:


//--------------------- .nv.constant0._ZN7cutlass13device_kernelINS_4gemm6kernel13GemmUniversalIN4cute5tupleIJiiiiEEENS1_10collective13CollectiveMmaINS1_35MainloopSm100TmaUmmaWarpSpecializedILi3ELi2ELi4ENS5_IJNS4_1CILi1EEESB_SB_EEEEENS5_IJNSA_ILi128EEENSA_ILi64EEESE_EEENS_6half_tENS5_IJlSB_lEEESH_SI_NS4_8TiledMMAINS4_8MMA_AtomIJNS4_20SM100_MMA_F16BF16_SSISH_SH_fLi128ELi64ELNS4_4UMMA5MajorE0ELSN_0ELNSM_7ScaleInE0ELSO_0EEEEEENS4_6LayoutISC_NS5_IJNSA_ILi0EEESS_SS_EEEEENS5_IJNS4_10UnderscoreESV_SV_EEEEENS4_13SM90_TMA_LOADENS4_14ComposedLayoutINS4_7SwizzleILi3ELi4ELi3EEENS4_18smem_ptr_flag_bitsILi16EEENSR_INS5_IJNSA_ILi8EEESF_EEENS5_IJSF_SB_EEEEEEEvNS4_8identityESY_S18_vS19_EENS_8epilogue10collective18CollectiveEpilogueINS1B_23Sm100TmaWarpSpecializedILi3ELi2ELi32ELb1ELb0EEEJSG_NS5_IJNSR_ISE_SB_EENSR_INSA_ILi32EEESB_EEEEESH_SI_SH_SI_NS1B_6fusion15FusionCallbacksIS1F_NS1K_17LinearCombinationISH_fSH_fLNS_15FloatRoundStyleE2EEESG_S1J_JEEENS4_5SM1004TMEM4LOAD26SM100_TMEM_LOAD_32dp32b32xESY_NSZ_INS10_ILi2ELi4ELi3EEES13_NSR_INS5_IJS14_S1H_EEENS5_IJS1H_SB_EEEEEEENS4_39AutoVectorizingCopyWithAssumedAlignmentILi128EEENS4_14SM90_TMA_STOREES1Y_S20_S20_EEEvvEEEEvNT_6ParamsE --------------------------
	.section	.nv.constant0._ZN7cutlass13device_kernelINS_4gemm6kernel13GemmUniversalIN4cute5tupleIJiiiiEEENS1_10collective13CollectiveMmaINS1_35MainloopSm100TmaUmmaWarpSpecializedILi3ELi2ELi4ENS5_IJNS4_1CILi1EEESB_SB_EEEEENS5_IJNSA_ILi128EEENSA_ILi64EEESE_EEENS_6half_tENS5_IJlSB_lEEESH_SI_NS4_8TiledMMAINS4_8MMA_AtomIJNS4_20SM100_MMA_F16BF16_SSISH_SH_fLi128ELi64ELNS4_4UMMA5MajorE0ELSN_0ELNSM_7ScaleInE0ELSO_0EEEEEENS4_6LayoutISC_NS5_IJNSA_ILi0EEESS_SS_EEEEENS5_IJNS4_10UnderscoreESV_SV_EEEEENS4_13SM90_TMA_LOADENS4_14ComposedLayoutINS4_7SwizzleILi3ELi4ELi3EEENS4_18smem_ptr_flag_bitsILi16EEENSR_INS5_IJNSA_ILi8EEESF_EEENS5_IJSF_SB_EEEEEEEvNS4_8identityESY_S18_vS19_EENS_8epilogue10collective18CollectiveEpilogueINS1B_23Sm100TmaWarpSpecializedILi3ELi2ELi32ELb1ELb0EEEJSG_NS5_IJNSR_ISE_SB_EENSR_INSA_ILi32EEESB_EEEEESH_SI_SH_SI_NS1B_6fusion15FusionCallbacksIS1F_NS1K_17LinearCombinationISH_fSH_fLNS_15FloatRoundStyleE2EEESG_S1J_JEEENS4_5SM1004TMEM4LOAD26SM100_TMEM_LOAD_32dp32b32xESY_NSZ_INS10_ILi2ELi4ELi3EEES13_NSR_INS5_IJS14_S1H_EEENS5_IJS1H_SB_EEEEEEENS4_39AutoVectorizingCopyWithAssumedAlignmentILi128EEENS4_14SM90_TMA_STOREES1Y_S20_S20_EEEvvEEEEvNT_6ParamsE,"a",@progbits
	.sectionflags	@""
	.align	4
.nv.constant0._ZN7cutlass13device_kernelINS_4gemm6kernel13GemmUniversalIN4cute5tupleIJiiiiEEENS1_10collective13CollectiveMmaINS1_35MainloopSm100TmaUmmaWarpSpecializedILi3ELi2ELi4ENS5_IJNS4_1CILi1EEESB_SB_EEEEENS5_IJNSA_ILi128EEENSA_ILi64EEESE_EEENS_6half_tENS5_IJlSB_lEEESH_SI_NS4_8TiledMMAINS4_8MMA_AtomIJNS4_20SM100_MMA_F16BF16_SSISH_SH_fLi128ELi64ELNS4_4UMMA5MajorE0ELSN_0ELNSM_7ScaleInE0ELSO_0EEEEEENS4_6LayoutISC_NS5_IJNSA_ILi0EEESS_SS_EEEEENS5_IJNS4_10UnderscoreESV_SV_EEEEENS4_13SM90_TMA_LOADENS4_14ComposedLayoutINS4_7SwizzleILi3ELi4ELi3EEENS4_18smem_ptr_flag_bitsILi16EEENSR_INS5_IJNSA_ILi8EEESF_EEENS5_IJSF_SB_EEEEEEEvNS4_8identityESY_S18_vS19_EENS_8epilogue10collective18CollectiveEpilogueINS1B_23Sm100TmaWarpSpecializedILi3ELi2ELi32ELb1ELb0EEEJSG_NS5_IJNSR_ISE_SB_EENSR_INSA_ILi32EEESB_EEEEESH_SI_SH_SI_NS1B_6fusion15FusionCallbacksIS1F_NS1K_17LinearCombinationISH_fSH_fLNS_15FloatRoundStyleE2EEESG_S1J_JEEENS4_5SM1004TMEM4LOAD26SM100_TMEM_LOAD_32dp32b32xESY_NSZ_INS10_ILi2ELi4ELi3EEES13_NSR_INS5_IJS14_S1H_EEENS5_IJS1H_SB_EEEEEEENS4_39AutoVectorizingCopyWithAssumedAlignmentILi128EEENS4_14SM90_TMA_STOREES1Y_S20_S20_EEEvvEEEEvNT_6ParamsE:
	.zero		2944


//--------------------- SYMBOLS --------------------------

	.type		.nv.reservedSmem.offset0,@object
	.size		.nv.reservedSmem.offset0,0x4
	.type		.nv.reservedSmem.cap,@object
	.size		.nv.reservedSmem.cap,0x4
	.type		__assertfail,@function
